	.target	sm_90a

	.elftype	@"ET_EXEC"


//--------------------- .note.nv.tkinfo           --------------------------
	.section	.note.nv.tkinfo,"",@"SHT_NOTE"
	.sectionflags	@"SHF_NOTE_NV_TKINFO"
	.tkinfo
        /*0018*/ 	.word	0x00000002
        /*0030*/ 	.string	""
        /*0030*/ 	.string	"ptxas"
        /*0030*/ 	.string	"Cuda compilation tools, release 13.0, V13.0.88"
        /*0030*/ 	.string	"Build cuda_13.0.r13.0/compiler.36424714_0"
        /*0030*/ 	.string	"-arch sm_90a -m 64 "



//--------------------- .note.nv.cuinfo           --------------------------
	.section	.note.nv.cuinfo,"",@"SHT_NOTE"
	.sectionflags	@"SHF_NOTE_NV_CUINFO"
        /*0018*/ 	.short	0x0002
        /*001a*/ 	.short	0x005a
        /*001c*/ 	.short	0x0082
	.zero		2


//--------------------- .nv.info                  --------------------------
	.section	.nv.info,"",@"SHT_CUDA_INFO"
	.align	4


	//----- nvinfo : EIATTR_REGCOUNT
	.align		4
        /*0000*/ 	.byte	0x04, 0x2f
        /*0002*/ 	.short	(.L_12 - .L_11)
	.align		4
.L_11:
        /*0004*/ 	.word	index@(_ZN7cutlass13device_kernelINS_4conv6kernel13ConvUniversalINS1_16ConvProblemShapeILNS1_8OperatorE1ELi2EEENS1_10collective14CollectiveConvINS1_46MainloopSm90TmaGmmaWarpSpecializedImplicitGemmILS5_1ELi9ELi2EN4cute5tupleIJNSA_1CILi2EEENSC_ILi1EEESE_EEENS1_36KernelImplicitTmaWarpSpecializedSm90ELi1EEENSB_IJNSC_ILi256EEENSC_ILi128EEENSB_IJNSC_ILi32EEEEEEEEENS_6half_tESN_NSA_8TiledMMAINSA_8MMA_AtomIJNSA_4SM904GMMA26MMA_64x128x16_F32F16F16_SSILNSR_5MajorE0ELST_1ELNSR_7ScaleInE1ELSU_1EEEEEENSA_6LayoutINSB_IJSE_SE_SE_EEENSB_IJNSC_ILi0EEESZ_SZ_EEEEENSB_IJNSA_10UnderscoreES12_S12_EEEEENS7_6detail26Sm90ImplicitGemmTileTraitsINSA_20SM90_TMA_LOAD_IM2COLENSA_14ComposedLayoutINSA_7SwizzleILi2ELi4ELi3EEENSA_18smem_ptr_flag_bitsILi16EEENSX_INSB_IJNSB_IJNSC_ILi8EEESK_EEENSB_IJSK_SE_EEENSB_IJSE_NSC_ILi9EEEEEEEEENSB_IJNSB_IJSK_SI_EEENSB_IJSE_SZ_EEENSB_IJSZ_NSC_ILi8192EEEEEEEEEEEEEvEENS16_INSA_23SM90_TMA_LOAD_MULTICASTENS18_INS19_ILi3ELi4ELi3EEES1C_NSX_INSB_IJNSB_IJNSC_ILi64EEESD_EEENSB_IJS1D_NSC_ILi4EEEEEES1H_EEENSB_IJNSB_IJSE_NSC_ILi2048EEEEEENSB_IJS1T_NSC_ILi512EEEEEENSB_IJSZ_NSC_ILi4096EEEEEEEEEEEEEvEEEENS_8epilogue10collective6detail29Sm90TmaWarpSpecializedAdapterINS2A_15DefaultEpilogueISN_NSB_IJNSB_IJlllEEESE_SZ_EEES2F_NS29_6thread17LinearCombinationISN_Li1EffLNS2G_9ScaleType4KindE0ELNS_15FloatRoundStyleE2ESN_EENS_4gemm15EpilogueDefaultEEEEEvvEEEEvNT_6ParamsE)
        /*0008*/ 	.word	0x000000ff


	//----- nvinfo : EIATTR_FRAME_SIZE
	.align		4
.L_12:
        /*000c*/ 	.byte	0x04, 0x11
        /*000e*/ 	.short	(.L_14 - .L_13)
	.align		4
.L_13:
        /*0010*/ 	.word	index@(_ZN7cutlass13device_kernelINS_4conv6kernel13ConvUniversalINS1_16ConvProblemShapeILNS1_8OperatorE1ELi2EEENS1_10collective14CollectiveConvINS1_46MainloopSm90TmaGmmaWarpSpecializedImplicitGemmILS5_1ELi9ELi2EN4cute5tupleIJNSA_1CILi2EEENSC_ILi1EEESE_EEENS1_36KernelImplicitTmaWarpSpecializedSm90ELi1EEENSB_IJNSC_ILi256EEENSC_ILi128EEENSB_IJNSC_ILi32EEEEEEEEENS_6half_tESN_NSA_8TiledMMAINSA_8MMA_AtomIJNSA_4SM904GMMA26MMA_64x128x16_F32F16F16_SSILNSR_5MajorE0ELST_1ELNSR_7ScaleInE1ELSU_1EEEEEENSA_6LayoutINSB_IJSE_SE_SE_EEENSB_IJNSC_ILi0EEESZ_SZ_EEEEENSB_IJNSA_10UnderscoreES12_S12_EEEEENS7_6detail26Sm90ImplicitGemmTileTraitsINSA_20SM90_TMA_LOAD_IM2COLENSA_14ComposedLayoutINSA_7SwizzleILi2ELi4ELi3EEENSA_18smem_ptr_flag_bitsILi16EEENSX_INSB_IJNSB_IJNSC_ILi8EEESK_EEENSB_IJSK_SE_EEENSB_IJSE_NSC_ILi9EEEEEEEEENSB_IJNSB_IJSK_SI_EEENSB_IJSE_SZ_EEENSB_IJSZ_NSC_ILi8192EEEEEEEEEEEEEvEENS16_INSA_23SM90_TMA_LOAD_MULTICASTENS18_INS19_ILi3ELi4ELi3EEES1C_NSX_INSB_IJNSB_IJNSC_ILi64EEESD_EEENSB_IJS1D_NSC_ILi4EEEEEES1H_EEENSB_IJNSB_IJSE_NSC_ILi2048EEEEEENSB_IJS1T_NSC_ILi512EEEEEENSB_IJSZ_NSC_ILi4096EEEEEEEEEEEEEvEEEENS_8epilogue10collective6detail29Sm90TmaWarpSpecializedAdapterINS2A_15DefaultEpilogueISN_NSB_IJNSB_IJlllEEESE_SZ_EEES2F_NS29_6thread17LinearCombinationISN_Li1EffLNS2G_9ScaleType4KindE0ELNS_15FloatRoundStyleE2ESN_EENS_4gemm15EpilogueDefaultEEEEEvvEEEEvNT_6ParamsE)
        /*0014*/ 	.word	0x00000270


	//----- nvinfo : EIATTR_MIN_STACK_SIZE
	.align		4
.L_14:
        /*0018*/ 	.byte	0x04, 0x12
        /*001a*/ 	.short	(.L_16 - .L_15)
	.align		4
.L_15:
        /*001c*/ 	.word	index@(_ZN7cutlass13device_kernelINS_4conv6kernel13ConvUniversalINS1_16ConvProblemShapeILNS1_8OperatorE1ELi2EEENS1_10collective14CollectiveConvINS1_46MainloopSm90TmaGmmaWarpSpecializedImplicitGemmILS5_1ELi9ELi2EN4cute5tupleIJNSA_1CILi2EEENSC_ILi1EEESE_EEENS1_36KernelImplicitTmaWarpSpecializedSm90ELi1EEENSB_IJNSC_ILi256EEENSC_ILi128EEENSB_IJNSC_ILi32EEEEEEEEENS_6half_tESN_NSA_8TiledMMAINSA_8MMA_AtomIJNSA_4SM904GMMA26MMA_64x128x16_F32F16F16_SSILNSR_5MajorE0ELST_1ELNSR_7ScaleInE1ELSU_1EEEEEENSA_6LayoutINSB_IJSE_SE_SE_EEENSB_IJNSC_ILi0EEESZ_SZ_EEEEENSB_IJNSA_10UnderscoreES12_S12_EEEEENS7_6detail26Sm90ImplicitGemmTileTraitsINSA_20SM90_TMA_LOAD_IM2COLENSA_14ComposedLayoutINSA_7SwizzleILi2ELi4ELi3EEENSA_18smem_ptr_flag_bitsILi16EEENSX_INSB_IJNSB_IJNSC_ILi8EEESK_EEENSB_IJSK_SE_EEENSB_IJSE_NSC_ILi9EEEEEEEEENSB_IJNSB_IJSK_SI_EEENSB_IJSE_SZ_EEENSB_IJSZ_NSC_ILi8192EEEEEEEEEEEEEvEENS16_INSA_23SM90_TMA_LOAD_MULTICASTENS18_INS19_ILi3ELi4ELi3EEES1C_NSX_INSB_IJNSB_IJNSC_ILi64EEESD_EEENSB_IJS1D_NSC_ILi4EEEEEES1H_EEENSB_IJNSB_IJSE_NSC_ILi2048EEEEEENSB_IJS1T_NSC_ILi512EEEEEENSB_IJSZ_NSC_ILi4096EEEEEEEEEEEEEvEEEENS_8epilogue10collective6detail29Sm90TmaWarpSpecializedAdapterINS2A_15DefaultEpilogueISN_NSB_IJNSB_IJlllEEESE_SZ_EEES2F_NS29_6thread17LinearCombinationISN_Li1EffLNS2G_9ScaleType4KindE0ELNS_15FloatRoundStyleE2ESN_EENS_4gemm15EpilogueDefaultEEEEEvvEEEEvNT_6ParamsE)
        /*0020*/ 	.word	0x00000270
.L_16:


//--------------------- .nv.compat                --------------------------
	.section	.nv.compat,"",@"SHT_CUDA_COMPAT_INFO"
	.align	4
        /*0000*/ 	.byte	0x02, 0x09, 0x01, 0x00, 0x02, 0x02, 0x04, 0x00, 0x02, 0x05, 0x05, 0x00, 0x03, 0x07, 0x01, 0x01
        /*0010*/ 	.byte	0x02, 0x03, 0x01, 0x00, 0x02, 0x06, 0x01, 0x00, 0x04, 0x0b, 0x08, 0x00, 0x00, 0x00, 0x00, 0x00
        /*0020*/ 	.byte	0x00, 0x00, 0x00, 0x00


//--------------------- .nv.info._ZN7cutlass13device_kernelINS_4conv6kernel13ConvUniversalINS1_16ConvProblemShapeILNS1_8OperatorE1ELi2EEENS1_10collective14CollectiveConvINS1_46MainloopSm90TmaGmmaWarpSpecializedImplicitGemmILS5_1ELi9ELi2EN4cute5tupleIJNSA_1CILi2EEENSC_ILi1EEESE_EEENS1_36KernelImplicitTmaWarpSpecializedSm90ELi1EEENSB_IJNSC_ILi256EEENSC_ILi128EEENSB_IJNSC_ILi32EEEEEEEEENS_6half_tESN_NSA_8TiledMMAINSA_8MMA_AtomIJNSA_4SM904GMMA26MMA_64x128x16_F32F16F16_SSILNSR_5MajorE0ELST_1ELNSR_7ScaleInE1ELSU_1EEEEEENSA_6LayoutINSB_IJSE_SE_SE_EEENSB_IJNSC_ILi0EEESZ_SZ_EEEEENSB_IJNSA_10UnderscoreES12_S12_EEEEENS7_6detail26Sm90ImplicitGemmTileTraitsINSA_20SM90_TMA_LOAD_IM2COLENSA_14ComposedLayoutINSA_7SwizzleILi2ELi4ELi3EEENSA_18smem_ptr_flag_bitsILi16EEENSX_INSB_IJNSB_IJNSC_ILi8EEESK_EEENSB_IJSK_SE_EEENSB_IJSE_NSC_ILi9EEEEEEEEENSB_IJNSB_IJSK_SI_EEENSB_IJSE_SZ_EEENSB_IJSZ_NSC_ILi8192EEEEEEEEEEEEEvEENS16_INSA_23SM90_TMA_LOAD_MULTICASTENS18_INS19_ILi3ELi4ELi3EEES1C_NSX_INSB_IJNSB_IJNSC_ILi64EEESD_EEENSB_IJS1D_NSC_ILi4EEEEEES1H_EEENSB_IJNSB_IJSE_NSC_ILi2048EEEEEENSB_IJS1T_NSC_ILi512EEEEEENSB_IJSZ_NSC_ILi4096EEEEEEEEEEEEEvEEEENS_8epilogue10collective6detail29Sm90TmaWarpSpecializedAdapterINS2A_15DefaultEpilogueISN_NSB_IJNSB_IJlllEEESE_SZ_EEES2F_NS29_6thread17LinearCombinationISN_Li1EffLNS2G_9ScaleType4KindE0ELNS_15FloatRoundStyleE2ESN_EENS_4gemm15EpilogueDefaultEEEEEvvEEEEvNT_6ParamsE --------------------------
	.section	.nv.info._ZN7cutlass13device_kernelINS_4conv6kernel13ConvUniversalINS1_16ConvProblemShapeILNS1_8OperatorE1ELi2EEENS1_10collective14CollectiveConvINS1_46MainloopSm90TmaGmmaWarpSpecializedImplicitGemmILS5_1ELi9ELi2EN4cute5tupleIJNSA_1CILi2EEENSC_ILi1EEESE_EEENS1_36KernelImplicitTmaWarpSpecializedSm90ELi1EEENSB_IJNSC_ILi256EEENSC_ILi128EEENSB_IJNSC_ILi32EEEEEEEEENS_6half_tESN_NSA_8TiledMMAINSA_8MMA_AtomIJNSA_4SM904GMMA26MMA_64x128x16_F32F16F16_SSILNSR_5MajorE0ELST_1ELNSR_7ScaleInE1ELSU_1EEEEEENSA_6LayoutINSB_IJSE_SE_SE_EEENSB_IJNSC_ILi0EEESZ_SZ_EEEEENSB_IJNSA_10UnderscoreES12_S12_EEEEENS7_6detail26Sm90ImplicitGemmTileTraitsINSA_20SM90_TMA_LOAD_IM2COLENSA_14ComposedLayoutINSA_7SwizzleILi2ELi4ELi3EEENSA_18smem_ptr_flag_bitsILi16EEENSX_INSB_IJNSB_IJNSC_ILi8EEESK_EEENSB_IJSK_SE_EEENSB_IJSE_NSC_ILi9EEEEEEEEENSB_IJNSB_IJSK_SI_EEENSB_IJSE_SZ_EEENSB_IJSZ_NSC_ILi8192EEEEEEEEEEEEEvEENS16_INSA_23SM90_TMA_LOAD_MULTICASTENS18_INS19_ILi3ELi4ELi3EEES1C_NSX_INSB_IJNSB_IJNSC_ILi64EEESD_EEENSB_IJS1D_NSC_ILi4EEEEEES1H_EEENSB_IJNSB_IJSE_NSC_ILi2048EEEEEENSB_IJS1T_NSC_ILi512EEEEEENSB_IJSZ_NSC_ILi4096EEEEEEEEEEEEEvEEEENS_8epilogue10collective6detail29Sm90TmaWarpSpecializedAdapterINS2A_15DefaultEpilogueISN_NSB_IJNSB_IJlllEEESE_SZ_EEES2F_NS29_6thread17LinearCombinationISN_Li1EffLNS2G_9ScaleType4KindE0ELNS_15FloatRoundStyleE2ESN_EENS_4gemm15EpilogueDefaultEEEEEvvEEEEvNT_6ParamsE,"",@"SHT_CUDA_INFO"
	.sectionflags	@""
	.align	4


	//----- nvinfo : EIATTR_CUDA_API_VERSION
	.align		4
        /*0000*/ 	.byte	0x04, 0x37
        /*0002*/ 	.short	(.L_18 - .L_17)
.L_17:
        /*0004*/ 	.word	0x00000082


	//----- nvinfo : EIATTR_KPARAM_INFO
	.align		4
.L_18:
        /*0008*/ 	.byte	0x04, 0x17
        /*000a*/ 	.short	(.L_20 - .L_19)
.L_19:
        /*000c*/ 	.word	0x00000000
        /*0010*/ 	.short	0x0000
        /*0012*/ 	.short	0x0070
        /*0014*/ 	.byte	0x00, 0xf0, 0x01, 0x0e


	//----- nvinfo : EIATTR_SPARSE_MMA_MASK
	.align		4
.L_20:
        /*0018*/ 	.byte	0x03, 0x50
        /*001a*/ 	.short	0x0000


	//----- nvinfo : EIATTR_MAXREG_COUNT
	.align		4
        /*001c*/ 	.byte	0x03, 0x1b
        /*001e*/ 	.short	0x00ff


	//----- nvinfo : EIATTR_NUM_BARRIERS
	.align		4
        /*0020*/ 	.byte	0x02, 0x4c
        /*0022*/ 	.byte	0x01
	.zero		1


	//----- nvinfo : EIATTR_ANNOTATIONS
	.align		4
        /*0024*/ 	.byte	0x04, 0x55
        /*0026*/ 	.short	(.L_22 - .L_21)


	//   ....[0]....
.L_21:
        /*0028*/ 	.word	0x00000001
        /*002c*/ 	.byte	0x80, 0x0b, 0x00, 0x00, 0x01, 0x00, 0x00, 0x00, 0xc0, 0x0b, 0x00, 0x00, 0x01, 0x00, 0x00, 0x00
        /* <DEDUP_REMOVED lines=210> */
        /*0d5c*/ 	.byte	0x50, 0xfe, 0x00, 0x00


	//----- nvinfo : EIATTR_MERCURY_ISA_VERSION
	.align		4
.L_22:
        /*0d60*/ 	.byte	0x03, 0x5f
        /*0d62*/ 	.short	0x0101


	//----- nvinfo : EIATTR_COOP_GROUP_MASK_REGIDS
	.align		4
        /*0d64*/ 	.byte	0x04, 0x29
        /*0d66*/ 	.short	(.L_24 - .L_23)


	//   ....[0]....
.L_23:
        /*0d68*/ 	.word	0xffffffff


	//   ....[1]....
        /*0d6c*/ 	.word	0xffffffff


	//   ....[2]....
        /*0d70*/ 	.word	0xffffffff


	//   ....[3]....
        /*0d74*/ 	.word	0xffffffff


	//----- nvinfo : EIATTR_COOP_GROUP_INSTR_OFFSETS
	.align		4
.L_24:
        /*0d78*/ 	.byte	0x04, 0x28
        /*0d7a*/ 	.short	(.L_26 - .L_25)


	//   ....[0]....
.L_25:
        /*0d7c*/ 	.word	0x00000080


	//   ....[1]....
        /*0d80*/ 	.word	0x00000090


	//   ....[2]....
        /*0d84*/ 	.word	0x000001b0


	//   ....[3]....
        /*0d88*/ 	.word	0x000007a0


	//----- nvinfo : EIATTR_MBARRIER_INSTR_OFFSETS
	.align		4
.L_26:
        /*0d8c*/ 	.byte	0x04, 0x39
        /*0d8e*/ 	.short	(.L_28 - .L_27)


	//   ....[0]....
.L_27:
        /*0d90*/ 	.word	0x000003e0
        /*0d94*/ 	.word	0x000000ff
        /*0d98*/ 	.word	0x00036000
        /*0d9c*/ 	.short	0x0100
        /*0d9e*/ 	.byte	0x0a
	.zero		1


	//   ....[1]....
        /*0da0*/ 	.word	0x000003f0
        /*0da4*/ 	.word	0x000000ff
        /*0da8*/ 	.word	0x00036048
        /*0dac*/ 	.short	0x0100
        /*0dae*/ 	.byte	0x0a
	.zero		1


	//   ....[2]....
        /*0db0*/ 	.word	0x00000400
        /*0db4*/ 	.word	0x000000ff
        /*0db8*/ 	.word	0x00036008
        /*0dbc*/ 	.short	0x0100
        /*0dbe*/ 	.byte	0x0a
	.zero		1


	//   ....[3]....
        /*0dc0*/ 	.word	0x00000410
        /*0dc4*/ 	.word	0x000000ff
        /*0dc8*/ 	.word	0x00036050
        /*0dcc*/ 	.short	0x0100
        /*0dce*/ 	.byte	0x0a
	.zero		1


	//   ....[4]....
        /*0dd0*/ 	.word	0x00000420
        /*0dd4*/ 	.word	0x000000ff
        /*0dd8*/ 	.word	0x00036010
        /*0ddc*/ 	.short	0x0100
        /*0dde*/ 	.byte	0x0a
	.zero		1


	//   ....[5]....
        /*0de0*/ 	.word	0x00000430
        /*0de4*/ 	.word	0x000000ff
        /*0de8*/ 	.word	0x00036058
        /*0dec*/ 	.short	0x0100
        /*0dee*/ 	.byte	0x0a
	.zero		1


	//   ....[6]....
        /*0df0*/ 	.word	0x00000440
        /*0df4*/ 	.word	0x000000ff
        /*0df8*/ 	.word	0x00036018
        /*0dfc*/ 	.short	0x0100
        /*0dfe*/ 	.byte	0x0a
	.zero		1


	//   ....[7]....
        /*0e00*/ 	.word	0x00000450
        /*0e04*/ 	.word	0x000000ff
        /*0e08*/ 	.word	0x00036060
        /*0e0c*/ 	.short	0x0100
        /*0e0e*/ 	.byte	0x0a
	.zero		1


	//   ....[8]....
        /*0e10*/ 	.word	0x00000460
        /*0e14*/ 	.word	0x000000ff
        /*0e18*/ 	.word	0x00036020
        /*0e1c*/ 	.short	0x0100
        /*0e1e*/ 	.byte	0x0a
	.zero		1


	//   ....[9]....
        /*0e20*/ 	.word	0x00000470
        /*0e24*/ 	.word	0x000000ff
        /*0e28*/ 	.word	0x00036068
        /*0e2c*/ 	.short	0x0100
        /*0e2e*/ 	.byte	0x0a
	.zero		1


	//   ....[10]....
        /*0e30*/ 	.word	0x00000480
        /*0e34*/ 	.word	0x000000ff
        /*0e38*/ 	.word	0x00036028
        /*0e3c*/ 	.short	0x0100
        /*0e3e*/ 	.byte	0x0a
	.zero		1


	//   ....[11]....
        /*0e40*/ 	.word	0x00000490
        /*0e44*/ 	.word	0x000000ff
        /*0e48*/ 	.word	0x00036070
        /*0e4c*/ 	.short	0x0100
        /*0e4e*/ 	.byte	0x0a
	.zero		1


	//   ....[12]....
        /*0e50*/ 	.word	0x000004a0
        /*0e54*/ 	.word	0x000000ff
        /*0e58*/ 	.word	0x00036030
        /*0e5c*/ 	.short	0x0100
        /*0e5e*/ 	.byte	0x0a
	.zero		1


	//   ....[13]....
        /*0e60*/ 	.word	0x000004b0
        /*0e64*/ 	.word	0x000000ff
        /*0e68*/ 	.word	0x00036078
        /*0e6c*/ 	.short	0x0100
        /*0e6e*/ 	.byte	0x0a
	.zero		1


	//   ....[14]....
        /*0e70*/ 	.word	0x000004c0
        /*0e74*/ 	.word	0x000000ff
        /*0e78*/ 	.word	0x00036038
        /*0e7c*/ 	.short	0x0100
        /*0e7e*/ 	.byte	0x0a
	.zero		1


	//   ....[15]....
        /*0e80*/ 	.word	0x000004d0
        /*0e84*/ 	.word	0x000000ff
        /*0e88*/ 	.word	0x00036080
        /*0e8c*/ 	.short	0x0100
        /*0e8e*/ 	.byte	0x0a
	.zero		1


	//   ....[16]....
        /*0e90*/ 	.word	0x000004e0
        /*0e94*/ 	.word	0x000000ff
        /*0e98*/ 	.word	0x00036040
        /*0e9c*/ 	.short	0x0100
        /*0e9e*/ 	.byte	0x0a
	.zero		1


	//   ....[17]....
        /*0ea0*/ 	.word	0x000004f0
        /*0ea4*/ 	.word	0x000000ff
        /*0ea8*/ 	.word	0x00036088
        /*0eac*/ 	.short	0x0100
        /*0eae*/ 	.byte	0x0a
	.zero		1


	//   ....[18]....
        /*0eb0*/ 	.word	0x00001660
        /*0eb4*/ 	.word	0x00000003
        /*0eb8*/ 	.word	0x00036000
        /*0ebc*/ 	.short	0x010a
        /*0ebe*/ 	.byte	0x3f
	.zero		1


	//   ....[19]....
        /*0ec0*/ 	.word	0x000026f0
        /*0ec4*/ 	.word	0x00000000
        /*0ec8*/ 	.word	0x00036000
        /*0ecc*/ 	.short	0x010a
        /*0ece*/ 	.byte	0x3f
	.zero		1


	//   ....[20]....
        /*0ed0*/ 	.word	0x00003b40
        /*0ed4*/ 	.word	0x00000000
        /*0ed8*/ 	.word	0x00000000
        /*0edc*/ 	.short	0x0101
        /*0ede*/ 	.byte	0x3f
	.zero		1


	//   ....[21]....
        /*0ee0*/ 	.word	0x00003d70
        /*0ee4*/ 	.word	0x00000006
        /*0ee8*/ 	.word	0x00000000
        /*0eec*/ 	.short	0x0101
        /*0eee*/ 	.byte	0x3f
	.zero		1


	//   ....[22]....
        /*0ef0*/ 	.word	0x00013ef0
        /*0ef4*/ 	.word	0x00000011
        /*0ef8*/ 	.word	0x00036048
        /*0efc*/ 	.short	0x010a
        /*0efe*/ 	.byte	0x3f
	.zero		1


	//   ....[23]....
        /*0f00*/ 	.word	0x00014680
        /*0f04*/ 	.word	0x00000003
        /*0f08*/ 	.word	0x00000000
        /*0f0c*/ 	.short	0x010a
        /*0f0e*/ 	.byte	0x3f
	.zero		1


	//   ....[24]....
        /*0f10*/ 	.word	0x00014740
        /*0f14*/ 	.word	0x00000003
        /*0f18*/ 	.word	0x00000000
        /*0f1c*/ 	.short	0x010a
        /*0f1e*/ 	.byte	0x3f
	.zero		1


	//   ....[25]....
        /*0f20*/ 	.word	0x00014800
        /*0f24*/ 	.word	0x00000003
        /*0f28*/ 	.word	0x00000000
        /*0f2c*/ 	.short	0x010a
        /*0f2e*/ 	.byte	0x3f
	.zero		1


	//   ....[26]....
        /*0f30*/ 	.word	0x000148c0
        /*0f34*/ 	.word	0x00000003
        /*0f38*/ 	.word	0x00000000
        /*0f3c*/ 	.short	0x010a
        /*0f3e*/ 	.byte	0x3f
	.zero		1


	//   ....[27]....
        /*0f40*/ 	.word	0x00014980
        /*0f44*/ 	.word	0x00000003
        /*0f48*/ 	.word	0x00000000
        /*0f4c*/ 	.short	0x010a
        /*0f4e*/ 	.byte	0x3f
	.zero		1


	//   ....[28]....
        /*0f50*/ 	.word	0x00014a40
        /*0f54*/ 	.word	0x00000003
        /*0f58*/ 	.word	0x00000000
        /*0f5c*/ 	.short	0x010a
        /*0f5e*/ 	.byte	0x3f
	.zero		1


	//   ....[29]....
        /*0f60*/ 	.word	0x00014b00
        /*0f64*/ 	.word	0x00000003
        /*0f68*/ 	.word	0x00000000
        /*0f6c*/ 	.short	0x010a
        /*0f6e*/ 	.byte	0x3f
	.zero		1


	//   ....[30]....
        /*0f70*/ 	.word	0x00014bc0
        /*0f74*/ 	.word	0x00000003
        /*0f78*/ 	.word	0x00000000
        /*0f7c*/ 	.short	0x010a
        /*0f7e*/ 	.byte	0x3f
	.zero		1


	//   ....[31]....
        /*0f80*/ 	.word	0x00014c80
        /*0f84*/ 	.word	0x00000003
        /*0f88*/ 	.word	0x00000000
        /*0f8c*/ 	.short	0x010a
        /*0f8e*/ 	.byte	0x3f
	.zero		1


	//----- nvinfo : EIATTR_NUM_MBARRIERS
	.align		4
.L_28:
        /*0f90*/ 	.byte	0x03, 0x38
        /*0f92*/ 	.short	0x0012


	//----- nvinfo : EIATTR_EXIT_INSTR_OFFSETS
	.align		4
        /*0f94*/ 	.byte	0x04, 0x1c
        /*0f96*/ 	.short	(.L_30 - .L_29)


	//   ....[0]....
.L_29:
        /*0f98*/ 	.word	0x00000b70


	//   ....[1]....
        /*0f9c*/ 	.word	0x00003f80


	//   ....[2]....
        /*0fa0*/ 	.word	0x0000f2f0


	//   ....[3]....
        /*0fa4*/ 	.word	0x0000f330


	//   ....[4]....
        /*0fa8*/ 	.word	0x00013c80


	//   ....[5]....
        /*0fac*/ 	.word	0x00013cc0


	//   ....[6]....
        /*0fb0*/ 	.word	0x00013ce0


	//   ....[7]....
        /*0fb4*/ 	.word	0x00014580


	//   ....[8]....
        /*0fb8*/ 	.word	0x00014cb0


	//----- nvinfo : EIATTR_MAX_THREADS
	.align		4
.L_30:
        /*0fbc*/ 	.byte	0x04, 0x05
        /*0fbe*/ 	.short	(.L_32 - .L_31)
.L_31:
        /*0fc0*/ 	.word	0x00000100
        /*0fc4*/ 	.word	0x00000001
        /*0fc8*/ 	.word	0x00000001


	//----- nvinfo : EIATTR_CRS_STACK_SIZE
	.align		4
.L_32:
        /*0fcc*/ 	.byte	0x04, 0x1e
        /*0fce*/ 	.short	(.L_34 - .L_33)
.L_33:
        /*0fd0*/ 	.word	0x00000000


	//----- nvinfo : EIATTR_CBANK_PARAM_SIZE
	.align		4
.L_34:
        /*0fd4*/ 	.byte	0x03, 0x19
        /*0fd6*/ 	.short	0x03f0


	//----- nvinfo : EIATTR_PARAM_CBANK
	.align		4
        /*0fd8*/ 	.byte	0x04, 0x0a
        /*0fda*/ 	.short	(.L_36 - .L_35)
	.align		4
.L_35:
        /*0fdc*/ 	.word	index@(.nv.constant0._ZN7cutlass13device_kernelINS_4conv6kernel13ConvUniversalINS1_16ConvProblemShapeILNS1_8OperatorE1ELi2EEENS1_10collective14CollectiveConvINS1_46MainloopSm90TmaGmmaWarpSpecializedImplicitGemmILS5_1ELi9ELi2EN4cute5tupleIJNSA_1CILi2EEENSC_ILi1EEESE_EEENS1_36KernelImplicitTmaWarpSpecializedSm90ELi1EEENSB_IJNSC_ILi256EEENSC_ILi128EEENSB_IJNSC_ILi32EEEEEEEEENS_6half_tESN_NSA_8TiledMMAINSA_8MMA_AtomIJNSA_4SM904GMMA26MMA_64x128x16_F32F16F16_SSILNSR_5MajorE0ELST_1ELNSR_7ScaleInE1ELSU_1EEEEEENSA_6LayoutINSB_IJSE_SE_SE_EEENSB_IJNSC_ILi0EEESZ_SZ_EEEEENSB_IJNSA_10UnderscoreES12_S12_EEEEENS7_6detail26Sm90ImplicitGemmTileTraitsINSA_20SM90_TMA_LOAD_IM2COLENSA_14ComposedLayoutINSA_7SwizzleILi2ELi4ELi3EEENSA_18smem_ptr_flag_bitsILi16EEENSX_INSB_IJNSB_IJNSC_ILi8EEESK_EEENSB_IJSK_SE_EEENSB_IJSE_NSC_ILi9EEEEEEEEENSB_IJNSB_IJSK_SI_EEENSB_IJSE_SZ_EEENSB_IJSZ_NSC_ILi8192EEEEEEEEEEEEEvEENS16_INSA_23SM90_TMA_LOAD_MULTICASTENS18_INS19_ILi3ELi4ELi3EEES1C_NSX_INSB_IJNSB_IJNSC_ILi64EEESD_EEENSB_IJS1D_NSC_ILi4EEEEEES1H_EEENSB_IJNSB_IJSE_NSC_ILi2048EEEEEENSB_IJS1T_NSC_ILi512EEEEEENSB_IJSZ_NSC_ILi4096EEEEEEEEEEEEEvEEEENS_8epilogue10collective6detail29Sm90TmaWarpSpecializedAdapterINS2A_15DefaultEpilogueISN_NSB_IJNSB_IJlllEEESE_SZ_EEES2F_NS29_6thread17LinearCombinationISN_Li1EffLNS2G_9ScaleType4KindE0ELNS_15FloatRoundStyleE2ESN_EENS_4gemm15EpilogueDefaultEEEEEvvEEEEvNT_6ParamsE)
        /*0fe0*/ 	.short	0x0210
        /*0fe2*/ 	.short	0x03f0


	//----- nvinfo : EIATTR_SW_WAR
	.align		4
.L_36:
        /*0fe4*/ 	.byte	0x04, 0x36
        /*0fe6*/ 	.short	(.L_38 - .L_37)
.L_37:
        /*0fe8*/ 	.word	0x00000008
.L_38:


//--------------------- .nv.callgraph             --------------------------
	.section	.nv.callgraph,"",@"SHT_CUDA_CALLGRAPH"
	.align	4
	.sectionentsize	8
	.align		4
        /*0000*/ 	.word	0x00000000
	.align		4
        /*0004*/ 	.word	0xffffffff
	.align		4
        /*0008*/ 	.word	0x00000000
	.align		4
        /*000c*/ 	.word	0xfffffffe
	.align		4
        /*0010*/ 	.word	0x00000000
	.align		4
        /*0014*/ 	.word	0xfffffffd
	.align		4
        /*0018*/ 	.word	0x00000000
	.align		4
        /*001c*/ 	.word	0xfffffffc


//--------------------- .nv.constant4             --------------------------
	.section	.nv.constant4,"a",@progbits
	.align	8
	.align		8
.nv.constant4:
        /*0000*/ 	.dword	_ZN39_INTERNAL_5fd17c7c_4_k_cu_9a8452aa_29754cuda3std3__45__cpo5beginE
	.align		8
        /*0008*/ 	.dword	_ZN39_INTERNAL_5fd17c7c_4_k_cu_9a8452aa_29754cuda3std3__45__cpo3endE
	.align		8
        /*0010*/ 	.dword	_ZN39_INTERNAL_5fd17c7c_4_k_cu_9a8452aa_29754cuda3std3__45__cpo6cbeginE
	.align		8
        /*0018*/ 	.dword	_ZN39_INTERNAL_5fd17c7c_4_k_cu_9a8452aa_29754cuda3std3__45__cpo4cendE
	.align		8
        /*0020*/ 	.dword	_ZN39_INTERNAL_5fd17c7c_4_k_cu_9a8452aa_29754cuda3std3__441_GLOBAL__N__5fd17c7c_4_k_cu_9a8452aa_29756ignoreE
	.align		8
        /*0028*/ 	.dword	_ZN39_INTERNAL_5fd17c7c_4_k_cu_9a8452aa_29754cuda3std3__419piecewise_constructE
	.align		8
        /*0030*/ 	.dword	_ZN39_INTERNAL_5fd17c7c_4_k_cu_9a8452aa_29754cuda3std3__48in_placeE
	.align		8
        /*0038*/ 	.dword	_ZN39_INTERNAL_5fd17c7c_4_k_cu_9a8452aa_29754cuda3std6ranges3__45__cpo4swapE
	.align		8
        /*0040*/ 	.dword	_ZN39_INTERNAL_5fd17c7c_4_k_cu_9a8452aa_29754cuda3std6ranges3__45__cpo9iter_moveE
	.align		8
        /*0048*/ 	.dword	_ZN39_INTERNAL_5fd17c7c_4_k_cu_9a8452aa_29754cute7productE
	.align		8
        /*0050*/ 	.dword	_ZN39_INTERNAL_5fd17c7c_4_k_cu_9a8452aa_29754cute1_E


//--------------------- .text._ZN7cutlass13device_kernelINS_4conv6kernel13ConvUniversalINS1_16ConvProblemShapeILNS1_8OperatorE1ELi2EEENS1_10collective14CollectiveConvINS1_46MainloopSm90TmaGmmaWarpSpecializedImplicitGemmILS5_1ELi9ELi2EN4cute5tupleIJNSA_1CILi2EEENSC_ILi1EEESE_EEENS1_36KernelImplicitTmaWarpSpecializedSm90ELi1EEENSB_IJNSC_ILi256EEENSC_ILi128EEENSB_IJNSC_ILi32EEEEEEEEENS_6half_tESN_NSA_8TiledMMAINSA_8MMA_AtomIJNSA_4SM904GMMA26MMA_64x128x16_F32F16F16_SSILNSR_5MajorE0ELST_1ELNSR_7ScaleInE1ELSU_1EEEEEENSA_6LayoutINSB_IJSE_SE_SE_EEENSB_IJNSC_ILi0EEESZ_SZ_EEEEENSB_IJNSA_10UnderscoreES12_S12_EEEEENS7_6detail26Sm90ImplicitGemmTileTraitsINSA_20SM90_TMA_LOAD_IM2COLENSA_14ComposedLayoutINSA_7SwizzleILi2ELi4ELi3EEENSA_18smem_ptr_flag_bitsILi16EEENSX_INSB_IJNSB_IJNSC_ILi8EEESK_EEENSB_IJSK_SE_EEENSB_IJSE_NSC_ILi9EEEEEEEEENSB_IJNSB_IJSK_SI_EEENSB_IJSE_SZ_EEENSB_IJSZ_NSC_ILi8192EEEEEEEEEEEEEvEENS16_INSA_23SM90_TMA_LOAD_MULTICASTENS18_INS19_ILi3ELi4ELi3EEES1C_NSX_INSB_IJNSB_IJNSC_ILi64EEESD_EEENSB_IJS1D_NSC_ILi4EEEEEES1H_EEENSB_IJNSB_IJSE_NSC_ILi2048EEEEEENSB_IJS1T_NSC_ILi512EEEEEENSB_IJSZ_NSC_ILi4096EEEEEEEEEEEEEvEEEENS_8epilogue10collective6detail29Sm90TmaWarpSpecializedAdapterINS2A_15DefaultEpilogueISN_NSB_IJNSB_IJlllEEESE_SZ_EEES2F_NS29_6thread17LinearCombinationISN_Li1EffLNS2G_9ScaleType4KindE0ELNS_15FloatRoundStyleE2ESN_EENS_4gemm15EpilogueDefaultEEEEEvvEEEEvNT_6ParamsE --------------------------
	.section	.text._ZN7cutlass13device_kernelINS_4conv6kernel13ConvUniversalINS1_16ConvProblemShapeILNS1_8OperatorE1ELi2EEENS1_10collective14CollectiveConvINS1_46MainloopSm90TmaGmmaWarpSpecializedImplicitGemmILS5_1ELi9ELi2EN4cute5tupleIJNSA_1CILi2EEENSC_ILi1EEESE_EEENS1_36KernelImplicitTmaWarpSpecializedSm90ELi1EEENSB_IJNSC_ILi256EEENSC_ILi128EEENSB_IJNSC_ILi32EEEEEEEEENS_6half_tESN_NSA_8TiledMMAINSA_8MMA_AtomIJNSA_4SM904GMMA26MMA_64x128x16_F32F16F16_SSILNSR_5MajorE0ELST_1ELNSR_7ScaleInE1ELSU_1EEEEEENSA_6LayoutINSB_IJSE_SE_SE_EEENSB_IJNSC_ILi0EEESZ_SZ_EEEEENSB_IJNSA_10UnderscoreES12_S12_EEEEENS7_6detail26Sm90ImplicitGemmTileTraitsINSA_20SM90_TMA_LOAD_IM2COLENSA_14ComposedLayoutINSA_7SwizzleILi2ELi4ELi3EEENSA_18smem_ptr_flag_bitsILi16EEENSX_INSB_IJNSB_IJNSC_ILi8EEESK_EEENSB_IJSK_SE_EEENSB_IJSE_NSC_ILi9EEEEEEEEENSB_IJNSB_IJSK_SI_EEENSB_IJSE_SZ_EEENSB_IJSZ_NSC_ILi8192EEEEEEEEEEEEEvEENS16_INSA_23SM90_TMA_LOAD_MULTICASTENS18_INS19_ILi3ELi4ELi3EEES1C_NSX_INSB_IJNSB_IJNSC_ILi64EEESD_EEENSB_IJS1D_NSC_ILi4EEEEEES1H_EEENSB_IJNSB_IJSE_NSC_ILi2048EEEEEENSB_IJS1T_NSC_ILi512EEEEEENSB_IJSZ_NSC_ILi4096EEEEEEEEEEEEEvEEEENS_8epilogue10collective6detail29Sm90TmaWarpSpecializedAdapterINS2A_15DefaultEpilogueISN_NSB_IJNSB_IJlllEEESE_SZ_EEES2F_NS29_6thread17LinearCombinationISN_Li1EffLNS2G_9ScaleType4KindE0ELNS_15FloatRoundStyleE2ESN_EENS_4gemm15EpilogueDefaultEEEEEvvEEEEvNT_6ParamsE,"ax",@progbits
	.align	128
.text._ZN7cutlass13device_kernelINS_4conv6kernel13ConvUniversalINS1_16ConvProblemShapeILNS1_8OperatorE1ELi2EEENS1_10collective14CollectiveConvINS1_46MainloopSm90TmaGmmaWarpSpecializedImplicitGemmILS5_1ELi9ELi2EN4cute5tupleIJNSA_1CILi2EEENSC_ILi1EEESE_EEENS1_36KernelImplicitTmaWarpSpecializedSm90ELi1EEENSB_IJNSC_ILi256EEENSC_ILi128EEENSB_IJNSC_ILi32EEEEEEEEENS_6half_tESN_NSA_8TiledMMAINSA_8MMA_AtomIJNSA_4SM904GMMA26MMA_64x128x16_F32F16F16_SSILNSR_5MajorE0ELST_1ELNSR_7ScaleInE1ELSU_1EEEEEENSA_6LayoutINSB_IJSE_SE_SE_EEENSB_IJNSC_ILi0EEESZ_SZ_EEEEENSB_IJNSA_10UnderscoreES12_S12_EEEEENS7_6detail26Sm90ImplicitGemmTileTraitsINSA_20SM90_TMA_LOAD_IM2COLENSA_14ComposedLayoutINSA_7SwizzleILi2ELi4ELi3EEENSA_18smem_ptr_flag_bitsILi16EEENSX_INSB_IJNSB_IJNSC_ILi8EEESK_EEENSB_IJSK_SE_EEENSB_IJSE_NSC_ILi9EEEEEEEEENSB_IJNSB_IJSK_SI_EEENSB_IJSE_SZ_EEENSB_IJSZ_NSC_ILi8192EEEEEEEEEEEEEvEENS16_INSA_23SM90_TMA_LOAD_MULTICASTENS18_INS19_ILi3ELi4ELi3EEES1C_NSX_INSB_IJNSB_IJNSC_ILi64EEESD_EEENSB_IJS1D_NSC_ILi4EEEEEES1H_EEENSB_IJNSB_IJSE_NSC_ILi2048EEEEEENSB_IJS1T_NSC_ILi512EEEEEENSB_IJSZ_NSC_ILi4096EEEEEEEEEEEEEvEEEENS_8epilogue10collective6detail29Sm90TmaWarpSpecializedAdapterINS2A_15DefaultEpilogueISN_NSB_IJNSB_IJlllEEESE_SZ_EEES2F_NS29_6thread17LinearCombinationISN_Li1EffLNS2G_9ScaleType4KindE0ELNS_15FloatRoundStyleE2ESN_EENS_4gemm15EpilogueDefaultEEEEEvvEEEEvNT_6ParamsE:
        .type           _ZN7cutlass13device_kernelINS_4conv6kernel13ConvUniversalINS1_16ConvProblemShapeILNS1_8OperatorE1ELi2EEENS1_10collective14CollectiveConvINS1_46MainloopSm90TmaGmmaWarpSpecializedImplicitGemmILS5_1ELi9ELi2EN4cute5tupleIJNSA_1CILi2EEENSC_ILi1EEESE_EEENS1_36KernelImplicitTmaWarpSpecializedSm90ELi1EEENSB_IJNSC_ILi256EEENSC_ILi128EEENSB_IJNSC_ILi32EEEEEEEEENS_6half_tESN_NSA_8TiledMMAINSA_8MMA_AtomIJNSA_4SM904GMMA26MMA_64x128x16_F32F16F16_SSILNSR_5MajorE0ELST_1ELNSR_7ScaleInE1ELSU_1EEEEEENSA_6LayoutINSB_IJSE_SE_SE_EEENSB_IJNSC_ILi0EEESZ_SZ_EEEEENSB_IJNSA_10UnderscoreES12_S12_EEEEENS7_6detail26Sm90ImplicitGemmTileTraitsINSA_20SM90_TMA_LOAD_IM2COLENSA_14ComposedLayoutINSA_7SwizzleILi2ELi4ELi3EEENSA_18smem_ptr_flag_bitsILi16EEENSX_INSB_IJNSB_IJNSC_ILi8EEESK_EEENSB_IJSK_SE_EEENSB_IJSE_NSC_ILi9EEEEEEEEENSB_IJNSB_IJSK_SI_EEENSB_IJSE_SZ_EEENSB_IJSZ_NSC_ILi8192EEEEEEEEEEEEEvEENS16_INSA_23SM90_TMA_LOAD_MULTICASTENS18_INS19_ILi3ELi4ELi3EEES1C_NSX_INSB_IJNSB_IJNSC_ILi64EEESD_EEENSB_IJS1D_NSC_ILi4EEEEEES1H_EEENSB_IJNSB_IJSE_NSC_ILi2048EEEEEENSB_IJS1T_NSC_ILi512EEEEEENSB_IJSZ_NSC_ILi4096EEEEEEEEEEEEEvEEEENS_8epilogue10collective6detail29Sm90TmaWarpSpecializedAdapterINS2A_15DefaultEpilogueISN_NSB_IJNSB_IJlllEEESE_SZ_EEES2F_NS29_6thread17LinearCombinationISN_Li1EffLNS2G_9ScaleType4KindE0ELNS_15FloatRoundStyleE2ESN_EENS_4gemm15EpilogueDefaultEEEEEvvEEEEvNT_6ParamsE,@function
        .size           _ZN7cutlass13device_kernelINS_4conv6kernel13ConvUniversalINS1_16ConvProblemShapeILNS1_8OperatorE1ELi2EEENS1_10collective14CollectiveConvINS1_46MainloopSm90TmaGmmaWarpSpecializedImplicitGemmILS5_1ELi9ELi2EN4cute5tupleIJNSA_1CILi2EEENSC_ILi1EEESE_EEENS1_36KernelImplicitTmaWarpSpecializedSm90ELi1EEENSB_IJNSC_ILi256EEENSC_ILi128EEENSB_IJNSC_ILi32EEEEEEEEENS_6half_tESN_NSA_8TiledMMAINSA_8MMA_AtomIJNSA_4SM904GMMA26MMA_64x128x16_F32F16F16_SSILNSR_5MajorE0ELST_1ELNSR_7ScaleInE1ELSU_1EEEEEENSA_6LayoutINSB_IJSE_SE_SE_EEENSB_IJNSC_ILi0EEESZ_SZ_EEEEENSB_IJNSA_10UnderscoreES12_S12_EEEEENS7_6detail26Sm90ImplicitGemmTileTraitsINSA_20SM90_TMA_LOAD_IM2COLENSA_14ComposedLayoutINSA_7SwizzleILi2ELi4ELi3EEENSA_18smem_ptr_flag_bitsILi16EEENSX_INSB_IJNSB_IJNSC_ILi8EEESK_EEENSB_IJSK_SE_EEENSB_IJSE_NSC_ILi9EEEEEEEEENSB_IJNSB_IJSK_SI_EEENSB_IJSE_SZ_EEENSB_IJSZ_NSC_ILi8192EEEEEEEEEEEEEvEENS16_INSA_23SM90_TMA_LOAD_MULTICASTENS18_INS19_ILi3ELi4ELi3EEES1C_NSX_INSB_IJNSB_IJNSC_ILi64EEESD_EEENSB_IJS1D_NSC_ILi4EEEEEES1H_EEENSB_IJNSB_IJSE_NSC_ILi2048EEEEEENSB_IJS1T_NSC_ILi512EEEEEENSB_IJSZ_NSC_ILi4096EEEEEEEEEEEEEvEEEENS_8epilogue10collective6detail29Sm90TmaWarpSpecializedAdapterINS2A_15DefaultEpilogueISN_NSB_IJNSB_IJlllEEESE_SZ_EEES2F_NS29_6thread17LinearCombinationISN_Li1EffLNS2G_9ScaleType4KindE0ELNS_15FloatRoundStyleE2ESN_EENS_4gemm15EpilogueDefaultEEEEEvvEEEEvNT_6ParamsE,(.L_x_547 - _ZN7cutlass13device_kernelINS_4conv6kernel13ConvUniversalINS1_16ConvProblemShapeILNS1_8OperatorE1ELi2EEENS1_10collective14CollectiveConvINS1_46MainloopSm90TmaGmmaWarpSpecializedImplicitGemmILS5_1ELi9ELi2EN4cute5tupleIJNSA_1CILi2EEENSC_ILi1EEESE_EEENS1_36KernelImplicitTmaWarpSpecializedSm90ELi1EEENSB_IJNSC_ILi256EEENSC_ILi128EEENSB_IJNSC_ILi32EEEEEEEEENS_6half_tESN_NSA_8TiledMMAINSA_8MMA_AtomIJNSA_4SM904GMMA26MMA_64x128x16_F32F16F16_SSILNSR_5MajorE0ELST_1ELNSR_7ScaleInE1ELSU_1EEEEEENSA_6LayoutINSB_IJSE_SE_SE_EEENSB_IJNSC_ILi0EEESZ_SZ_EEEEENSB_IJNSA_10UnderscoreES12_S12_EEEEENS7_6detail26Sm90ImplicitGemmTileTraitsINSA_20SM90_TMA_LOAD_IM2COLENSA_14ComposedLayoutINSA_7SwizzleILi2ELi4ELi3EEENSA_18smem_ptr_flag_bitsILi16EEENSX_INSB_IJNSB_IJNSC_ILi8EEESK_EEENSB_IJSK_SE_EEENSB_IJSE_NSC_ILi9EEEEEEEEENSB_IJNSB_IJSK_SI_EEENSB_IJSE_SZ_EEENSB_IJSZ_NSC_ILi8192EEEEEEEEEEEEEvEENS16_INSA_23SM90_TMA_LOAD_MULTICASTENS18_INS19_ILi3ELi4ELi3EEES1C_NSX_INSB_IJNSB_IJNSC_ILi64EEESD_EEENSB_IJS1D_NSC_ILi4EEEEEES1H_EEENSB_IJNSB_IJSE_NSC_ILi2048EEEEEENSB_IJS1T_NSC_ILi512EEEEEENSB_IJSZ_NSC_ILi4096EEEEEEEEEEEEEvEEEENS_8epilogue10collective6detail29Sm90TmaWarpSpecializedAdapterINS2A_15DefaultEpilogueISN_NSB_IJNSB_IJlllEEESE_SZ_EEES2F_NS29_6thread17LinearCombinationISN_Li1EffLNS2G_9ScaleType4KindE0ELNS_15FloatRoundStyleE2ESN_EENS_4gemm15EpilogueDefaultEEEEEvvEEEEvNT_6ParamsE)
        .other          _ZN7cutlass13device_kernelINS_4conv6kernel13ConvUniversalINS1_16ConvProblemShapeILNS1_8OperatorE1ELi2EEENS1_10collective14CollectiveConvINS1_46MainloopSm90TmaGmmaWarpSpecializedImplicitGemmILS5_1ELi9ELi2EN4cute5tupleIJNSA_1CILi2EEENSC_ILi1EEESE_EEENS1_36KernelImplicitTmaWarpSpecializedSm90ELi1EEENSB_IJNSC_ILi256EEENSC_ILi128EEENSB_IJNSC_ILi32EEEEEEEEENS_6half_tESN_NSA_8TiledMMAINSA_8MMA_AtomIJNSA_4SM904GMMA26MMA_64x128x16_F32F16F16_SSILNSR_5MajorE0ELST_1ELNSR_7ScaleInE1ELSU_1EEEEEENSA_6LayoutINSB_IJSE_SE_SE_EEENSB_IJNSC_ILi0EEESZ_SZ_EEEEENSB_IJNSA_10UnderscoreES12_S12_EEEEENS7_6detail26Sm90ImplicitGemmTileTraitsINSA_20SM90_TMA_LOAD_IM2COLENSA_14ComposedLayoutINSA_7SwizzleILi2ELi4ELi3EEENSA_18smem_ptr_flag_bitsILi16EEENSX_INSB_IJNSB_IJNSC_ILi8EEESK_EEENSB_IJSK_SE_EEENSB_IJSE_NSC_ILi9EEEEEEEEENSB_IJNSB_IJSK_SI_EEENSB_IJSE_SZ_EEENSB_IJSZ_NSC_ILi8192EEEEEEEEEEEEEvEENS16_INSA_23SM90_TMA_LOAD_MULTICASTENS18_INS19_ILi3ELi4ELi3EEES1C_NSX_INSB_IJNSB_IJNSC_ILi64EEESD_EEENSB_IJS1D_NSC_ILi4EEEEEES1H_EEENSB_IJNSB_IJSE_NSC_ILi2048EEEEEENSB_IJS1T_NSC_ILi512EEEEEENSB_IJSZ_NSC_ILi4096EEEEEEEEEEEEEvEEEENS_8epilogue10collective6detail29Sm90TmaWarpSpecializedAdapterINS2A_15DefaultEpilogueISN_NSB_IJNSB_IJlllEEESE_SZ_EEES2F_NS29_6thread17LinearCombinationISN_Li1EffLNS2G_9ScaleType4KindE0ELNS_15FloatRoundStyleE2ESN_EENS_4gemm15EpilogueDefaultEEEEEvvEEEEvNT_6ParamsE,@"STO_CUDA_ENTRY STV_DEFAULT"
_ZN7cutlass13device_kernelINS_4conv6kernel13ConvUniversalINS1_16ConvProblemShapeILNS1_8OperatorE1ELi2EEENS1_10collective14CollectiveConvINS1_46MainloopSm90TmaGmmaWarpSpecializedImplicitGemmILS5_1ELi9ELi2EN4cute5tupleIJNSA_1CILi2EEENSC_ILi1EEESE_EEENS1_36KernelImplicitTmaWarpSpecializedSm90ELi1EEENSB_IJNSC_ILi256EEENSC_ILi128EEENSB_IJNSC_ILi32EEEEEEEEENS_6half_tESN_NSA_8TiledMMAINSA_8MMA_AtomIJNSA_4SM904GMMA26MMA_64x128x16_F32F16F16_SSILNSR_5MajorE0ELST_1ELNSR_7ScaleInE1ELSU_1EEEEEENSA_6LayoutINSB_IJSE_SE_SE_EEENSB_IJNSC_ILi0EEESZ_SZ_EEEEENSB_IJNSA_10UnderscoreES12_S12_EEEEENS7_6detail26Sm90ImplicitGemmTileTraitsINSA_20SM90_TMA_LOAD_IM2COLENSA_14ComposedLayoutINSA_7SwizzleILi2ELi4ELi3EEENSA_18smem_ptr_flag_bitsILi16EEENSX_INSB_IJNSB_IJNSC_ILi8EEESK_EEENSB_IJSK_SE_EEENSB_IJSE_NSC_ILi9EEEEEEEEENSB_IJNSB_IJSK_SI_EEENSB_IJSE_SZ_EEENSB_IJSZ_NSC_ILi8192EEEEEEEEEEEEEvEENS16_INSA_23SM90_TMA_LOAD_MULTICASTENS18_INS19_ILi3ELi4ELi3EEES1C_NSX_INSB_IJNSB_IJNSC_ILi64EEESD_EEENSB_IJS1D_NSC_ILi4EEEEEES1H_EEENSB_IJNSB_IJSE_NSC_ILi2048EEEEEENSB_IJS1T_NSC_ILi512EEEEEENSB_IJSZ_NSC_ILi4096EEEEEEEEEEEEEvEEEENS_8epilogue10collective6detail29Sm90TmaWarpSpecializedAdapterINS2A_15DefaultEpilogueISN_NSB_IJNSB_IJlllEEESE_SZ_EEES2F_NS29_6thread17LinearCombinationISN_Li1EffLNS2G_9ScaleType4KindE0ELNS_15FloatRoundStyleE2ESN_EENS_4gemm15EpilogueDefaultEEEEEvvEEEEvNT_6ParamsE:
[----:B------:R-:W0:Y:S01]  /*0000*/  LDC R1, c[0x0][0x28] ;  /* 0x00000a00ff017b82 */ /* 0x000e220000000800 */
[----:B------:R-:W1:Y:S01]  /*0010*/  S2R R9, SR_TID.X ;  /* 0x0000000000097919 */ /* 0x000e620000002100 */
[----:B------:R-:W-:Y:S01]  /*0020*/  ELECT P0, URZ, PT ;  /* 0x00000000003f782f */ /* 0x000fe20003800000 */
[----:B------:R-:W-:Y:S01]  /*0030*/  BSSY B0, `(.L_x_0) ;  /* 0x0000017000007945 */ /* 0x000fe20003800000 */
[----:B0-----:R-:W-:Y:S01]  /*0040*/  VIADD R1, R1, 0xfffffd90 ;  /* 0xfffffd9001017836 */ /* 0x001fe20000000000 */
[----:B------:R-:W0:Y:S01]  /*0050*/  S2R R4, SR_CTAID.X ;  /* 0x0000000000047919 */ /* 0x000e220000002500 */
[--C-:B-1----:R-:W-:Y:S02]  /*0060*/  SHF.R.U32.HI R0, RZ, 0x5, R9.reuse ;  /* 0x00000005ff007819 */ /* 0x102fe40000011609 */
[----:B------:R-:W-:-:S03]  /*0070*/  SHF.R.U32.HI R3, RZ, 0x7, R9 ;  /* 0x00000007ff037819 */ /* 0x000fc60000011609 */
[----:B------:R-:W1:Y:S04]  /*0080*/  SHFL.IDX PT, R2, R0, RZ, 0x1f ;  /* 0x00001fff00027589 */ /* 0x000e6800000e0000 */
[----:B------:R-:W2:Y:S01]  /*0090*/  SHFL.IDX PT, R3, R3, RZ, 0x1f ;  /* 0x00001fff03037589 */ /* 0x000ea200000e0000 */
[----:B-1----:R-:W-:Y:S02]  /*00a0*/  R2UR UR4, R2 ;  /* 0x00000000020472ca */ /* 0x002fe400000e0000 */
[----:B------:R-:W-:-:S11]  /*00b0*/  SHF.R.S32.HI R2, RZ, 0x1f, R9 ;  /* 0x0000001fff027819 */ /* 0x000fd60000011409 */
[----:B------:R-:W-:Y:S02]  /*00c0*/  USHF.R.S32.HI UR5, URZ, 0x1f, UR4 ;  /* 0x0000001f3f057899 */ /* 0x000fe40008011404 */
[----:B------:R-:W-:Y:S02]  /*00d0*/  ISETP.NE.OR P0, PT, RZ, UR4, !P0 ;  /* 0x00000004ff007c0c */ /* 0x000fe4000c705670 */
[----:B------:R-:W-:-:S04]  /*00e0*/  ULEA.HI UR5, UR5, UR4, URZ, 0x2 ;  /* 0x0000000405057291 */ /* 0x000fc8000f8f103f */
[----:B------:R-:W-:-:S04]  /*00f0*/  ULOP3.LUT UR5, UR5, 0xfffffffc, URZ, 0xc0, !UPT ;  /* 0xfffffffc05057892 */ /* 0x000fc8000f8ec03f */
[----:B------:R-:W-:-:S03]  /*0100*/  UIADD3 UR7, UR4, -UR5, URZ ;  /* 0x8000000504077290 */ /* 0x000fc6000fffe03f */
[----:B0-2---:R-:W-:Y:S09]  /*0110*/  @P0 BRA `(.L_x_1) ;  /* 0x0000000000200947 */ /* 0x005ff20003800000 */
[----:B------:R-:W-:Y:S02]  /*0120*/  ULDC.64 UR4, c[0x0][0x198] ;  /* 0x0000660000047ab9 */ /* 0x000fe40000000a00 */
[----:B------:R-:W-:Y:S02]  /*0130*/  UIADD3 UR8, UP0, UR4, 0xf0, URZ ;  /* 0x000000f004087890 */ /* 0x000fe4000ff1e03f */
[----:B------:R-:W-:Y:S02]  /*0140*/  UIADD3 UR4, UP1, UR4, 0x1f0, URZ ;  /* 0x000001f004047890 */ /* 0x000fe4000ff3e03f */
[----:B------:R-:W-:Y:S02]  /*0150*/  UIADD3.X UR9, URZ, UR5, URZ, UP0, !UPT ;  /* 0x000000053f097290 */ /* 0x000fe400087fe43f */
[----:B------:R-:W-:-:S07]  /*0160*/  UIADD3.X UR5, URZ, UR5, URZ, UP1, !UPT ;  /* 0x000000053f057290 */ /* 0x000fce0008ffe43f */
[----:B------:R0:W-:Y:S02]  /*0170*/  UTMACCTL.PF [UR8] ;  /* 0x00000000080079b9 */ /* 0x0001e40008040000 */
[----:B------:R0:W-:Y:S02]  /*0180*/  UTMACCTL.PF [UR4] ;  /* 0x00000000040079b9 */ /* 0x0001e40008040000 */
[----:B0-----:R-:W-:Y:S01]  /*0190*/  NOP ;  /* 0x0000000000007918 */ /* 0x001fe20000000000 */
.L_x_1:
[----:B------:R-:W-:Y:S05]  /*01a0*/  BSYNC B0 ;  /* 0x0000000000007941 */ /* 0x000fea0003800000 */
.L_x_0:
[----:B------:R-:W0:Y:S01]  /*01b0*/  SHFL.IDX PT, R0, R0, RZ, 0x1f ;  /* 0x00001fff00007589 */ /* 0x000e2200000e0000 */
[----:B------:R-:W-:Y:S02]  /*01c0*/  LEA.HI R2, R2, R9, RZ, 0x7 ;  /* 0x0000000902027211 */ /* 0x000fe400078f38ff */
[----:B------:R-:W-:Y:S01]  /*01d0*/  R2UR UR11, R3 ;  /* 0x00000000030b72ca */ /* 0x000fe200000e0000 */
[----:B------:R-:W1:Y:S01]  /*01e0*/  S2R R10, SR_CTAID.Y ;  /* 0x00000000000a7919 */ /* 0x000e620000002600 */
[----:B------:R-:W-:Y:S02]  /*01f0*/  LOP3.LUT R2, R2, 0xffffff80, RZ, 0xc0, !PT ;  /* 0xffffff8002027812 */ /* 0x000fe400078ec0ff */
[----:B------:R-:W-:-:S03]  /*0200*/  I2FP.F32.U32 R6, R4 ;  /* 0x0000000400067245 */ /* 0x000fc60000201000 */
[----:B------:R-:W-:-:S05]  /*0210*/  IMAD.IADD R7, R9, 0x1, -R2 ;  /* 0x0000000109077824 */ /* 0x000fca00078e0a02 */
[----:B------:R-:W-:Y:S01]  /*0220*/  SHF.R.S32.HI R8, RZ, 0x1f, R7 ;  /* 0x0000001fff087819 */ /* 0x000fe20000011407 */
[----:B------:R-:W-:Y:S02]  /*0230*/  ULOP3.LUT UP0, URZ, UR11, UR7, URZ, 0xfc, !UPT ;  /* 0x000000070b3f7292 */ /* 0x000fe4000f80fc3f */
[----:B------:R-:W-:Y:S01]  /*0240*/  UISETP.NE.AND UP1, UPT, UR11, 0x1, UPT ;  /* 0x000000010b00788c */ /* 0x000fe2000bf25270 */
[----:B------:R-:W-:Y:S01]  /*0250*/  LEA.HI R2, R8, R7, RZ, 0x3 ;  /* 0x0000000708027211 */ /* 0x000fe200078f18ff */
[----:B------:R-:W-:-:S03]  /*0260*/  USEL UR6, URZ, 0x1, UP0 ;  /* 0x000000013f067887 */ /* 0x000fc60008000000 */
[--C-:B------:R-:W-:Y:S01]  /*0270*/  SHF.R.S32.HI R3, RZ, 0x3, R2.reuse ;  /* 0x00000003ff037819 */ /* 0x100fe20000011402 */
[----:B------:R-:W-:Y:S01]  /*0280*/  USEL UR6, UR6, 0x2, UP1 ;  /* 0x0000000206067887 */ /* 0x000fe20008800000 */
[----:B0-----:R-:W-:Y:S02]  /*0290*/  ISETP.NE.AND P0, PT, R0, RZ, PT ;  /* 0x000000ff0000720c */ /* 0x001fe40003f05270 */
[----:B------:R-:W-:Y:S02]  /*02a0*/  SHF.R.S32.HI R2, RZ, 0x1f, R2 ;  /* 0x0000001fff027819 */ /* 0x000fe40000011402 */
[----:B------:R-:W-:Y:S02]  /*02b0*/  SHF.R.S32.HI R5, RZ, 0x1f, R0 ;  /* 0x0000001fff057819 */ /* 0x000fe40000011400 */
[----:B------:R-:W-:Y:S02]  /*02c0*/  LEA.HI R2, R2, R3, RZ, 0x2 ;  /* 0x0000000302027211 */ /* 0x000fe400078f10ff */
[----:B------:R-:W-:-:S05]  /*02d0*/  LEA.HI R5, R5, R0, RZ, 0x2 ;  /* 0x0000000005057211 */ /* 0x000fca00078f10ff */
[----:B-1----:R-:W-:Y:S05]  /*02e0*/  @P0 BRA `(.L_x_2) ;  /* 0x00000000008c0947 */ /* 0x002fea0003800000 */
[----:B------:R-:W-:Y:S01]  /*02f0*/  ELECT P0, URZ, PT ;  /* 0x00000000003f782f */ /* 0x000fe20003800000 */
[----:B------:R-:W-:-:S12]  /*0300*/  BSSY B0, `(.L_x_2) ;  /* 0x0000021000007945 */ /* 0x000fd80003800000 */
[----:B------:R-:W-:Y:S05]  /*0310*/  @!P0 BRA `(.L_x_3) ;  /* 0x00000000007c8947 */ /* 0x000fea0003800000 */
[----:B------:R-:W0:Y:S01]  /*0320*/  S2UR UR10, SR_CgaCtaId ;  /* 0x00000000000a79c3 */ /* 0x000e220000008800 */
[----:B------:R-:W-:Y:S01]  /*0330*/  UMOV UR4, 0x400 ;  /* 0x0000040000047882 */ /* 0x000fe20000000000 */
[----:B------:R-:W-:Y:S01]  /*0340*/  UMOV UR5, 0x1 ;  /* 0x0000000100057882 */ /* 0x000fe20000000000 */
[----:B------:R-:W-:Y:S02]  /*0350*/  UMOV UR8, 0x2 ;  /* 0x0000000200087882 */ /* 0x000fe40000000000 */
[----:B------:R-:W-:-:S04]  /*0360*/  UIADD3 UR8, -UR8, 0x100000, URZ ;  /* 0x0010000008087890 */ /* 0x000fc8000fffe13f */
[----:B------:R-:W-:Y:S02]  /*0370*/  USHF.L.U32 UR9, UR8, 0xb, URZ ;  /* 0x0000000b08097899 */ /* 0x000fe4000800063f */
[----:B------:R-:W-:Y:S02]  /*0380*/  USHF.L.U32 UR8, UR8, 0x1, URZ ;  /* 0x0000000108087899 */ /* 0x000fe4000800063f */
[----:B0-----:R-:W-:Y:S02]  /*0390*/  ULEA UR10, UR10, UR4, 0x18 ;  /* 0x000000040a0a7291 */ /* 0x001fe4000f8ec03f */
[----:B------:R-:W-:-:S04]  /*03a0*/  UIADD3 UR4, -UR5, 0x100000, URZ ;  /* 0x0010000005047890 */ /* 0x000fc8000fffe13f */
[----:B------:R-:W-:Y:S02]  /*03b0*/  USHF.L.U32 UR5, UR4, 0xb, URZ ;  /* 0x0000000b04057899 */ /* 0x000fe4000800063f */
[----:B------:R-:W-:Y:S01]  /*03c0*/  USHF.L.U32 UR4, UR4, 0x1, URZ ;  /* 0x0000000104047899 */ /* 0x000fe2000800063f */
[----:B------:R-:W0:Y:S11]  /*03d0*/  FENCE.VIEW.ASYNC.S ;  /* 0x00000000000073c6 */ /* 0x000e360000000000 */
[----:B0-----:R0:W1:Y:S01]  /*03e0*/  SYNCS.EXCH.64 URZ, [UR10+0x36000], UR4 ;  /* 0x036000040a3f75b2 */ /* 0x0010620008000100 */
[----:B------:R0:W2:Y:S01]  /*03f0*/  SYNCS.EXCH.64 URZ, [UR10+0x36048], UR8 ;  /* 0x036048080a3f75b2 */ /* 0x0000a20008000100 */
[----:B------:R0:W3:Y:S01]  /*0400*/  SYNCS.EXCH.64 URZ, [UR10+0x36008], UR4 ;  /* 0x036008040a3f75b2 */ /* 0x0000e20008000100 */
[----:B------:R0:W4:Y:S01]  /*0410*/  SYNCS.EXCH.64 URZ, [UR10+0x36050], UR8 ;  /* 0x036050080a3f75b2 */ /* 0x0001220008000100 */
[----:B------:R0:W0:Y:S01]  /*0420*/  SYNCS.EXCH.64 URZ, [UR10+0x36010], UR4 ;  /* 0x036010040a3f75b2 */ /* 0x0000220008000100 */
        /* <DEDUP_REMOVED lines=13> */
[----:B------:R-:W-:Y:S01]  /*0500*/  NOP ;  /* 0x0000000000007918 */ /* 0x000fe20000000000 */
.L_x_3:
[----:B0-----:R-:W-:Y:S05]  /*0510*/  BSYNC B0 ;  /* 0x0000000000007941 */ /* 0x001fea0003800000 */
.L_x_2:
[----:B------:R-:W-:Y:S01]  /*0520*/  ULDC UR4, c[0x0][0x150] ;  /* 0x0000540000047ab9 */ /* 0x000fe20000000800 */
[----:B------:R-:W-:Y:S01]  /*0530*/  LOP3.LUT R2, R2, 0xfffffffc, RZ, 0xc0, !PT ;  /* 0xfffffffc02027812 */ /* 0x000fe200078ec0ff */
[----:B------:R-:W-:Y:S01]  /*0540*/  FMUL R6, R6, UR4 ;  /* 0x0000000406067c20 */ /* 0x000fe20008400000 */
[----:B------:R-:W-:Y:S01]  /*0550*/  LOP3.LUT R5, R5, 0x3ffffffc, RZ, 0xc0, !PT ;  /* 0x3ffffffc05057812 */ /* 0x000fe200078ec0ff */
[----:B------:R-:W-:Y:S01]  /*0560*/  ULDC UR4, c[0x0][0x154] ;  /* 0x0000550000047ab9 */ /* 0x000fe20000000800 */
[----:B------:R-:W-:Y:S01]  /*0570*/  LOP3.LUT P0, RZ, R7, 0x7, RZ, 0xc0, !PT ;  /* 0x0000000707ff7812 */ /* 0x000fe2000780c0ff */
[----:B------:R-:W-:Y:S01]  /*0580*/  IMAD.IADD R2, R3, 0x1, -R2 ;  /* 0x0000000103027824 */ /* 0x000fe200078e0a02 */
[----:B------:R-:W-:Y:S01]  /*0590*/  NOP ;  /* 0x0000000000007918 */ /* 0x000fe20000000000 */
[----:B------:R-:W0:Y:S01]  /*05a0*/  F2I.U32.TRUNC.NTZ R6, R6 ;  /* 0x0000000600067305 */ /* 0x000e22000020f000 */
[----:B------:R-:W-:Y:S01]  /*05b0*/  IMAD.IADD R5, R0, 0x1, -R5 ;  /* 0x0000000100057824 */ /* 0x000fe200078e0a05 */
[----:B------:R-:W-:-:S03]  /*05c0*/  NOP ;  /* 0x0000000000007918 */ /* 0x000fc60000000000 */
[----:B------:R-:W-:Y:S01]  /*05d0*/  IMAD R2, R5, 0x4, R2 ;  /* 0x0000000405027824 */ /* 0x000fe200078e0202 */
[----:B------:R-:W-:-:S04]  /*05e0*/  I2FP.F32.U32 R5, R10 ;  /* 0x0000000a00057245 */ /* 0x000fc80000201000 */
[----:B------:R-:W-:Y:S01]  /*05f0*/  LEA.HI R0, R2, R2, RZ, 0x1 ;  /* 0x0000000202007211 */ /* 0x000fe200078f08ff */
[----:B------:R-:W-:Y:S01]  /*0600*/  FMUL R5, R5, UR4 ;  /* 0x0000000405057c20 */ /* 0x000fe20008400000 */
[----:B------:R-:W-:Y:S02]  /*0610*/  ULDC UR4, c[0x0][0x144] ;  /* 0x0000510000047ab9 */ /* 0x000fe40000000800 */
[----:B------:R-:W-:Y:S01]  /*0620*/  LOP3.LUT R3, R0, 0xfffffffe, RZ, 0xc0, !PT ;  /* 0xfffffffe00037812 */ /* 0x000fe200078ec0ff */
[----:B0-----:R-:W-:Y:S02]  /*0630*/  IMAD.MOV R11, RZ, RZ, -R6 ;  /* 0x000000ffff0b7224 */ /* 0x001fe400078e0a06 */
[----:B------:R-:W0:Y:S02]  /*0640*/  F2I.U32.TRUNC.NTZ R5, R5 ;  /* 0x0000000500057305 */ /* 0x000e24000020f000 */
[----:B------:R-:W-:Y:S01]  /*0650*/  IMAD R0, R11, UR4, R4 ;  /* 0x000000040b007c24 */ /* 0x000fe2000f8e0204 */
[----:B------:R-:W-:Y:S01]  /*0660*/  ULDC UR4, c[0x0][0x148] ;  /* 0x0000520000047ab9 */ /* 0x000fe20000000800 */
[----:B------:R-:W5:Y:S01]  /*0670*/  LDC R11, c[0x0][0x140] ;  /* 0x00005000ff0b7b82 */ /* 0x000f620000000800 */
[----:B------:R-:W-:-:S05]  /*0680*/  IMAD.IADD R3, R2, 0x1, -R3 ;  /* 0x0000000102037824 */ /* 0x000fca00078e0a03 */
[----:B------:R-:W-:Y:S01]  /*0690*/  ISETP.NE.AND P2, PT, R3, R0, PT ;  /* 0x000000000300720c */ /* 0x000fe20003f45270 */
[----:B------:R-:W-:-:S05]  /*06a0*/  IMAD.SHL.U32 R3, R2, 0x4, RZ ;  /* 0x0000000402037824 */ /* 0x000fca00078e00ff */
[----:B------:R-:W-:Y:S01]  /*06b0*/  LOP3.LUT R6, R2, 0xc, R3, 0x78, !PT ;  /* 0x0000000c02067812 */ /* 0x000fe200078e7803 */
[----:B0-----:R-:W-:Y:S02]  /*06c0*/  IMAD.MOV R3, RZ, RZ, -R5 ;  /* 0x000000ffff037224 */ /* 0x001fe400078e0a05 */
[----:B------:R-:W-:Y:S01]  /*06d0*/  IMAD.MOV.U32 R5, RZ, RZ, 0x1 ;  /* 0x00000001ff057424 */ /* 0x000fe200078e00ff */
[C---:B------:R-:W-:Y:S01]  /*06e0*/  ISETP.LT.U32.AND P0, PT, R6.reuse, 0x2, !P0 ;  /* 0x000000020600780c */ /* 0x040fe20004701070 */
[----:B------:R-:W-:Y:S02]  /*06f0*/  IMAD R3, R3, UR4, R10 ;  /* 0x0000000403037c24 */ /* 0x000fe4000f8e020a */
[----:B------:R-:W-:-:S04]  /*0700*/  @P2 LEA.HI R0, R6, R6, RZ, 0x1 ;  /* 0x0000000606002211 */ /* 0x000fc800078f08ff */
[----:B------:R-:W-:Y:S02]  /*0710*/  @P2 SHF.R.S32.HI R0, RZ, 0x1, R0 ;  /* 0x00000001ff002819 */ /* 0x000fe40000011400 */
[----:B-----5:R-:W-:Y:S02]  /*0720*/  ISETP.EQ.U32.AND P1, PT, R11, 0x1, PT ;  /* 0x000000010b00780c */ /* 0x020fe40003f22070 */
[----:B------:R-:W-:Y:S02]  /*0730*/  @P2 ISETP.NE.AND P3, PT, R0, R3, PT ;  /* 0x000000030000220c */ /* 0x000fe40003f65270 */
[----:B------:R-:W-:Y:S02]  /*0740*/  SEL R0, RZ, 0x1, !P0 ;  /* 0x00000001ff007807 */ /* 0x000fe40004000000 */
[----:B------:R-:W-:-:S04]  /*0750*/  @P2 SEL R5, RZ, 0x1, P3 ;  /* 0x00000001ff052807 */ /* 0x000fc80001800000 */
[----:B------:R-:W-:-:S03]  /*0760*/  LOP3.LUT R5, R5, R0, RZ, 0xc0, !PT ;  /* 0x0000000005057212 */ /* 0x000fc600078ec0ff */
[----:B------:R-:W-:Y:S05]  /*0770*/  @!P1 BRA `(.L_x_4) ;  /* 0x0000000000089947 */ /* 0x000fea0003800000 */
[----:B-1234-:R-:W-:Y:S01]  /*0780*/  UCGABAR_ARV ;  /* 0x00000000000079c7 */ /* 0x01efe20008000000 */
[----:B------:R-:W-:Y:S05]  /*0790*/  BRA `(.L_x_5) ;  /* 0x0000000000047947 */ /* 0x000fea0003800000 */
.L_x_4:
[----:B-1234-:R-:W-:Y:S01]  /*07a0*/  NOP ;  /* 0x0000000000007918 */ /* 0x01efe20000000000 */
.L_x_5:
[----:B------:R-:W-:Y:S01]  /*07b0*/  ULDC.64 UR4, c[0x0][0x598] ;  /* 0x0001660000047ab9 */ /* 0x000fe20000000a00 */
[----:B------:R-:W-:Y:S01]  /*07c0*/  ULDC.64 UR14, c[0x0][0x208] ;  /* 0x00008200000e7ab9 */ /* 0x000fe20000000a00 */
[----:B------:R-:W-:-:S04]  /*07d0*/  ISETP.NE.U32.AND P0, PT, RZ, UR4, PT ;  /* 0x00000004ff007c0c */ /* 0x000fc8000bf05070 */
[----:B------:R-:W-:-:S13]  /*07e0*/  ISETP.NE.AND.EX P0, PT, RZ, UR5, PT, P0 ;  /* 0x00000005ff007c0c */ /* 0x000fda000bf05300 */
[----:B------:R-:W-:Y:S05]  /*07f0*/  @!P0 BRA `(.L_x_6) ;  /* 0x0000000000208947 */ /* 0x000fea0003800000 */
[----:B------:R-:W0:Y:S02]  /*0800*/  LDC.64 R2, c[0x0][0x598] ;  /* 0x00016600ff027b82 */ /* 0x000e240000000a00 */
[----:B0-----:R-:W2:Y:S02]  /*0810*/  LDG.E.64 R2, desc[UR14][R2.64] ;  /* 0x0000000e02027981 */ /* 0x001ea4000c1e1b00 */
[----:B--2---:R-:W-:-:S04]  /*0820*/  ISETP.NE.U32.AND P0, PT, R2, RZ, PT ;  /* 0x000000ff0200720c */ /* 0x004fc80003f05070 */
[----:B------:R-:W-:-:S13]  /*0830*/  ISETP.NE.AND.EX P0, PT, R3, RZ, PT, P0 ;  /* 0x000000ff0300720c */ /* 0x000fda0003f05300 */
[----:B------:R-:W-:Y:S05]  /*0840*/  @!P0 BRA `(.L_x_6) ;  /* 0x00000000000c8947 */ /* 0x000fea0003800000 */
[----:B------:R-:W2:Y:S02]  /*0850*/  LD.E R2, desc[UR14][R2.64] ;  /* 0x0000000e02027980 */ /* 0x000ea4000c101900 */
[----:B--2---:R-:W-:Y:S01]  /*0860*/  R2UR UR13, R2 ;  /* 0x00000000020d72ca */ /* 0x004fe200000e0000 */
[----:B------:R-:W-:-:S14]  /*0870*/  BRA `(.L_x_7) ;  /* 0x0000000000247947 */ /* 0x000fdc0003800000 */
.L_x_6:
[----:B------:R-:W-:Y:S02]  /*0880*/  ULDC.64 UR4, c[0x0][0x588] ;  /* 0x0001620000047ab9 */ /* 0x000fe40000000a00 */
[----:B------:R-:W-:-:S04]  /*0890*/  ISETP.NE.U32.AND P0, PT, RZ, UR4, PT ;  /* 0x00000004ff007c0c */ /* 0x000fc8000bf05070 */
[----:B------:R-:W-:-:S13]  /*08a0*/  ISETP.NE.AND.EX P0, PT, RZ, UR5, PT, P0 ;  /* 0x00000005ff007c0c */ /* 0x000fda000bf05300 */
[----:B------:R-:W-:Y:S05]  /*08b0*/  @!P0 BRA `(.L_x_8) ;  /* 0x0000000000108947 */ /* 0x000fea0003800000 */
[----:B------:R-:W0:Y:S02]  /*08c0*/  LDC.64 R2, c[0x0][0x588] ;  /* 0x00016200ff027b82 */ /* 0x000e240000000a00 */
[----:B0-----:R-:W2:Y:S02]  /*08d0*/  LDG.E R2, desc[UR14][R2.64] ;  /* 0x0000000e02027981 */ /* 0x001ea4000c1e1900 */
[----:B--2---:R-:W-:Y:S01]  /*08e0*/  R2UR UR13, R2 ;  /* 0x00000000020d72ca */ /* 0x004fe200000e0000 */
[----:B------:R-:W-:-:S14]  /*08f0*/  BRA `(.L_x_7) ;  /* 0x0000000000047947 */ /* 0x000fdc0003800000 */
.L_x_8:
[----:B------:R-:W-:-:S05]  /*0900*/  ULDC UR13, c[0x0][0x580] ;  /* 0x00016000000d7ab9 */ /* 0x000fca0000000800 */
.L_x_7:
[----:B------:R-:W-:Y:S02]  /*0910*/  ULDC.64 UR4, c[0x0][0x5a0] ;  /* 0x0001680000047ab9 */ /* 0x000fe40000000a00 */
        /* <DEDUP_REMOVED lines=11> */
.L_x_9:
        /* <DEDUP_REMOVED lines=8> */
.L_x_11:
[----:B------:R-:W-:-:S05]  /*0a50*/  ULDC UR16, c[0x0][0x584] ;  /* 0x0001610000107ab9 */ /* 0x000fca0000000800 */
.L_x_10:
[----:B------:R-:W-:Y:S01]  /*0a60*/  ULDC UR4, c[0x0][0x3c4] ;  /* 0x0000f10000047ab9 */ /* 0x000fe20000000800 */
[----:B------:R-:W-:Y:S01]  /*0a70*/  ULDC.64 UR32, c[0x0][0x3c8] ;  /* 0x0000f20000207ab9 */ /* 0x000fe20000000a00 */
[----:B------:R-:W-:-:S04]  /*0a80*/  UIADD3 UR4, UR4, 0x1f, URZ ;  /* 0x0000001f04047890 */ /* 0x000fc8000fffe03f */
[----:B------:R-:W-:-:S04]  /*0a90*/  USHF.R.S32.HI UR5, URZ, 0x1f, UR4 ;  /* 0x0000001f3f057899 */ /* 0x000fc80008011404 */
[----:B------:R-:W-:-:S04]  /*0aa0*/  ULEA.HI UR4, UR5, UR4, URZ, 0x5 ;  /* 0x0000000405047291 */ /* 0x000fc8000f8f283f */
[----:B------:R-:W-:-:S04]  /*0ab0*/  USHF.R.S32.HI UR4, URZ, 0x5, UR4 ;  /* 0x000000053f047899 */ /* 0x000fc80008011404 */
[----:B------:R-:W-:-:S04]  /*0ac0*/  UIMAD UR5, UR4, UR32, URZ ;  /* 0x00000020040572a4 */ /* 0x000fc8000f8e023f */
[----:B------:R-:W-:Y:S01]  /*0ad0*/  UIMAD UR5, UR5, UR33, URZ ;  /* 0x00000021050572a4 */ /* 0x000fe2000f8e023f */
[----:B------:R-:W-:Y:S11]  /*0ae0*/  @!P1 BRA `(.L_x_12) ;  /* 0x00000000000c9947 */ /* 0x000ff60003800000 */
[----:B------:R-:W-:Y:S01]  /*0af0*/  UCGABAR_WAIT ;  /* 0x0000000000007dc7 */ /* 0x000fe20008000000 */
[----:B------:R-:W-:Y:S01]  /*0b00*/  CCTL.IVALL ;  /* 0x00000000ff00798f */ /* 0x000fe20002000000 */
[----:B------:R-:W-:Y:S05]  /*0b10*/  BRA `(.L_x_13) ;  /* 0x0000000000047947 */ /* 0x000fea0003800000 */
.L_x_12:
[----:B------:R-:W-:Y:S06]  /*0b20*/  BAR.SYNC.DEFER_BLOCKING 0x0 ;  /* 0x0000000000007b1d */ /* 0x000fec0000010000 */
.L_x_13:
[----:B------:R-:W-:-:S13]  /*0b30*/  ISETP.NE.AND P0, PT, RZ, UR11, PT ;  /* 0x0000000bff007c0c */ /* 0x000fda000bf05270 */
[----:B------:R-:W-:Y:S05]  /*0b40*/  @!P0 BRA `(.L_x_14) ;  /* 0x0000013000608947 */ /* 0x000fea0003800000 */
[----:B------:R-:W-:-:S06]  /*0b50*/  UISETP.NE.AND UP0, UPT, UR11, 0x1, UPT ;  /* 0x000000010b00788c */ /* 0x000fcc000bf05270 */
[----:B------:R-:W-:-:S13]  /*0b60*/  PLOP3.LUT P0, PT, PT, PT, UP0, 0x80, 0x0 ;  /* 0x000000000000781c */ /* 0x000fda0003f0f008 */
[----:B------:R-:W-:Y:S05]  /*0b70*/  @P0 EXIT ;  /* 0x000000000000094d */ /* 0x000fea0003800000 */
[----:B------:R0:W-:Y:S01]  /*0b80*/  STL [R1], RZ ;  /* 0x000000ff01007387 */ /* 0x0001e20000100800 */
[----:B------:R-:W-:Y:S01]  /*0b90*/  UISETP.GE.AND UP0, UPT, UR5, 0x1, UPT ;  /* 0x000000010500788c */ /* 0x000fe2000bf06270 */
[----:B------:R-:W-:Y:S01]  /*0ba0*/  CS2R R86, SRZ ;  /* 0x0000000000567805 */ /* 0x000fe2000001ff00 */
[----:B------:R-:W-:Y:S01]  /*0bb0*/  UMOV UR4, URZ ;  /* 0x0000003f00047c82 */ /* 0x000fe20008000000 */
[----:B------:R0:W-:Y:S01]  /*0bc0*/  STL [R1+0x4], RZ ;  /* 0x000004ff01007387 */ /* 0x0001e20000100800 */
[----:B------:R-:W-:Y:S02]  /*0bd0*/  CS2R R152, SRZ ;  /* 0x0000000000987805 */ /* 0x000fe4000001ff00 */
[----:B------:R-:W-:Y:S02]  /*0be0*/  CS2R R154, SRZ ;  /* 0x00000000009a7805 */ /* 0x000fe4000001ff00 */
[----:B------:R-:W-:Y:S01]  /*0bf0*/  PLOP3.LUT P0, PT, PT, PT, UP0, 0x80, 0x0 ;  /* 0x000000000000781c */ /* 0x000fe20003f0f008 */
[----:B------:R0:W-:Y:S01]  /*0c00*/  STL [R1+0x8], RZ ;  /* 0x000008ff01007387 */ /* 0x0001e20000100800 */
[----:B------:R-:W-:-:S02]  /*0c10*/  CS2R R156, SRZ ;  /* 0x00000000009c7805 */ /* 0x000fc4000001ff00 */
[----:B------:R-:W-:Y:S02]  /*0c20*/  CS2R R158, SRZ ;  /* 0x00000000009e7805 */ /* 0x000fe4000001ff00 */
[----:B------:R-:W-:Y:S01]  /*0c30*/  CS2R R160, SRZ ;  /* 0x0000000000a07805 */ /* 0x000fe2000001ff00 */
[----:B------:R0:W-:Y:S01]  /*0c40*/  STL [R1+0xc], RZ ;  /* 0x00000cff01007387 */ /* 0x0001e20000100800 */
[----:B------:R-:W-:Y:S02]  /*0c50*/  CS2R R162, SRZ ;  /* 0x0000000000a27805 */ /* 0x000fe4000001ff00 */
[----:B------:R-:W-:Y:S02]  /*0c60*/  CS2R R164, SRZ ;  /* 0x0000000000a47805 */ /* 0x000fe4000001ff00 */
[----:B------:R-:W-:Y:S01]  /*0c70*/  CS2R R166, SRZ ;  /* 0x0000000000a67805 */ /* 0x000fe2000001ff00 */
        /* <DEDUP_REMOVED lines=116> */
[----:B------:R0:W-:Y:S04]  /*13c0*/  STL [R1+0x84], RZ ;  /* 0x000084ff01007387 */ /* 0x0001e80000100800 */
        /* <DEDUP_REMOVED lines=29> */
[----:B------:R0:W-:Y:S01]  /*15a0*/  STL [R1+0xfc], RZ ;  /* 0x0000fcff01007387 */ /* 0x0001e20000100800 */
[----:B------:R-:W-:Y:S05]  /*15b0*/  @!P0 BRA `(.L_x_15) ;  /* 0x0000000c00f88947 */ /* 0x000fea0003800000 */
[----:B------:R-:W-:-:S04]  /*15c0*/  ULOP3.LUT UR4, UR6, 0x1, URZ, 0xfc, !UPT ;  /* 0x0000000106047892 */ /* 0x000fc8000f8efc3f */
[----:B------:R-:W-:-:S06]  /*15d0*/  UISETP.NE.AND UP0, UPT, UR4, 0x3, UPT ;  /* 0x000000030400788c */ /* 0x000fcc000bf05270 */
[----:B------:R-:W-:-:S13]  /*15e0*/  PLOP3.LUT P1, PT, PT, PT, UP0, 0x80, 0x0 ;  /* 0x000000000000781c */ /* 0x000fda0003f2f008 */
[----:B------:R-:W-:Y:S05]  /*15f0*/  @!P1 BRA `(.L_x_16) ;  /* 0x0000000000049947 */ /* 0x000fea0003800000 */
[----:B------:R-:W-:Y:S01]  /*1600*/  BPT.TRAP 0x1 ;  /* 0x000000040000795c */ /* 0x000fe20000300000 */
.L_x_16:
[----:B------:R-:W1:Y:S01]  /*1610*/  S2UR UR7, SR_CgaCtaId ;  /* 0x00000000000779c3 */ /* 0x000e620000008800 */
[----:B------:R-:W-:Y:S01]  /*1620*/  SHF.L.U32 R0, RZ, 0x1f, RZ ;  /* 0x0000001fff007819 */ /* 0x000fe200000006ff */
[----:B------:R-:W-:Y:S02]  /*1630*/  UMOV UR4, 0x400 ;  /* 0x0000040000047882 */ /* 0x000fe40000000000 */
[----:B-1----:R-:W-:-:S12]  /*1640*/  ULEA UR4, UR7, UR4, 0x18 ;  /* 0x0000000407047291 */ /* 0x002fd8000f8ec03f */
.L_x_17:
[----:B-1----:R-:W-:-:S04]  /*1650*/  IMAD.U32 R3, RZ, RZ, UR4 ;  /* 0x00000004ff037e24 */ /* 0x002fc8000f8e00ff */
[----:B------:R1:W2:Y:S03]  /*1660*/  SYNCS.PHASECHK.TRANS64.TRYWAIT P1, [R3+URZ+0x36000], R0 ;  /* 0x03600000030075a7 */ /* 0x0002a6000802017f */
[----:B--2---:R-:W-:Y:S05]  /*1670*/  @!P1 NANOSLEEP.SYNCS 0x989680 ;  /* 0x009896800000995d */ /* 0x004fea0003900000 */
[----:B------:R-:W2:Y:S02]  /*1680*/  @!P1 SYNCS.PHASECHK.TRANS64 P1, [R3+URZ+0x36000], R0 ;  /* 0x03600000030095a7 */ /* 0x000ea4000802007f */
[----:B--2---:R-:W-:Y:S05]  /*1690*/  @!P1 BRA `(.L_x_17) ;  /* 0xfffffffc00ec9947 */ /* 0x004fea000383ffff */
[----:B------:R-:W-:Y:S01]  /*16a0*/  UIADD3 UR7, UR4, 0x24000, URZ ;  /* 0x0002400004077890 */ /* 0x000fe2000fffe03f */
[----:B------:R-:W-:Y:S01]  /*16b0*/  WARPGROUP.ARRIVE ;  /* 0x00000000000079c5 */ /* 0x000fe20000000000 */
[----:B------:R-:W-:Y:S02]  /*16c0*/  USHF.R.U32.HI UR4, URZ, 0x4, UR4 ;  /* 0x000000043f047899 */ /* 0x000fe40008011604 */
[----:B------:R-:W-:Y:S02]  /*16d0*/  USHF.R.U32.HI UR7, URZ, 0x4, UR7 ;  /* 0x000000043f077899 */ /* 0x000fe40008011607 */
[----:B------:R-:W-:Y:S02]  /*16e0*/  ULOP3.LUT UR4, UR4, 0x3fff, URZ, 0xc0, !UPT ;  /* 0x00003fff04047892 */ /* 0x000fe4000f8ec03f */
[----:B------:R-:W-:Y:S02]  /*16f0*/  ULOP3.LUT UR7, UR7, 0x3fff, URZ, 0xc0, !UPT ;  /* 0x00003fff07077892 */ /* 0x000fe4000f8ec03f */
[----:B------:R-:W-:-:S02]  /*1700*/  ULOP3.LUT UR4, UR4, 0x10000, URZ, 0xfc, !UPT ;  /* 0x0001000004047892 */ /* 0x000fc4000f8efc3f */
[----:B------:R-:W-:Y:S01]  /*1710*/  ULOP3.LUT UR7, UR7, 0x1000000, URZ, 0xfc, !UPT ;  /* 0x0100000007077892 */ /* 0x000fe2000f8efc3f */
[----:B------:R-:W-:Y:S01]  /*1720*/  UMOV UR9, 0x80000020 ;  /* 0x8000002000097882 */ /* 0x000fe20000000000 */
[----:B------:R-:W-:-:S03]  /*1730*/  UMOV UR11, 0x40000040 ;  /* 0x40000040000b7882 */ /* 0x000fc60000000000 */
[----:B------:R-:W-:Y:S02]  /*1740*/  UMOV UR8, UR4 ;  /* 0x0000000400087c82 */ /* 0x000fe40008000000 */
[----:B------:R-:W-:Y:S02]  /*1750*/  UMOV UR10, UR7 ;  /* 0x00000007000a7c82 */ /* 0x000fe40008000000 */
[----:B------:R-:W-:Y:S01]  /*1760*/  HGMMA.64x128x16.F32 R72, gdesc[UR8].tnspB, RZ, !UPT, gsb0 ;  /* 0x41e00000084879f0 */ /* 0x000fe2000c0008ff */
[----:B------:R-:W-:Y:S01]  /*1770*/  UIADD3 UR8, UR4, 0x100, URZ ;  /* 0x0000010004087890 */ /* 0x000fe2000fffe03f */
[----:B------:R-:W-:Y:S01]  /*1780*/  UMOV UR9, 0x80000020 ;  /* 0x8000002000097882 */ /* 0x000fe20000000000 */
[----:B------:R-:W-:Y:S02]  /*1790*/  WARPGROUP.DEPBAR.LE gsb0, 0x0 ;  /* 0x00008000000079c5 */ /* 0x000fe40000010000 */
[----:B------:R-:W-:Y:S01]  /*17a0*/  WARPGROUP.ARRIVE ;  /* 0x00000000000079c5 */ /* 0x000fe20000000000 */
[----:B------:R-:W-:Y:S01]  /*17b0*/  IMAD.MOV.U32 R52, RZ, RZ, R88 ;  /* 0x000000ffff347224 */ /* 0x000fe200078e0058 */
[----:B------:R-:W-:Y:S01]  /*17c0*/  MOV R45, R95 ;  /* 0x0000005f002d7202 */ /* 0x000fe20000000f00 */
[----:B------:R-:W-:Y:S01]  /*17d0*/  IMAD.MOV.U32 R51, RZ, RZ, R89 ;  /* 0x000000ffff337224 */ /* 0x000fe200078e0059 */
[----:B------:R-:W-:Y:S01]  /*17e0*/  MOV R34, R106 ;  /* 0x0000006a00227202 */ /* 0x000fe20000000f00 */
[----:B------:R-:W-:-:S02]  /*17f0*/  IMAD.MOV.U32 R50, RZ, RZ, R90 ;  /* 0x000000ffff327224 */ /* 0x000fc400078e005a */
[----:B------:R-:W-:Y:S01]  /*1800*/  HGMMA.64x128x16.F32 R152, gdesc[UR8].tnspB, RZ, !UPT, gsb0 ;  /* 0x41e00000089879f0 */ /* 0x000fe2000c0008ff */
[----:B------:R-:W-:Y:S01]  /*1810*/  UIADD3 UR8, UR4, 0x200, URZ ;  /* 0x0000020004087890 */ /* 0x000fe2000fffe03f */
[----:B------:R-:W-:Y:S01]  /*1820*/  IMAD.MOV.U32 R49, RZ, RZ, R91 ;  /* 0x000000ffff317224 */ /* 0x000fe200078e005b */
[----:B------:R-:W-:Y:S01]  /*1830*/  MOV R23, R117 ;  /* 0x0000007500177202 */ /* 0x000fe20000000f00 */
[----:B------:R-:W-:Y:S01]  /*1840*/  IMAD.MOV.U32 R48, RZ, RZ, R92 ;  /* 0x000000ffff307224 */ /* 0x000fe200078e005c */
[----:B------:R-:W-:Y:S01]  /*1850*/  MOV R12, R128 ;  /* 0x00000080000c7202 */ /* 0x000fe20000000f00 */
[----:B------:R-:W-:Y:S01]  /*1860*/  IMAD.MOV.U32 R47, RZ, RZ, R93 ;  /* 0x000000ffff2f7224 */ /* 0x000fe200078e005d */
[----:B------:R-:W-:Y:S01]  /*1870*/  UMOV UR9, 0x80000020 ;  /* 0x8000002000097882 */ /* 0x000fe20000000000 */
[----:B------:R-:W-:Y:S01]  /*1880*/  IMAD.MOV.U32 R46, RZ, RZ, R94 ;  /* 0x000000ffff2e7224 */ /* 0x000fe200078e005e */
[----:B------:R-:W-:Y:S01]  /*1890*/  MOV R68, R72 ;  /* 0x0000004800447202 */ /* 0x000fe20000000f00 */
[----:B------:R-:W-:Y:S01]  /*18a0*/  IMAD.MOV.U32 R44, RZ, RZ, R96 ;  /* 0x000000ffff2c7224 */ /* 0x000fe200078e0060 */
[----:B------:R-:W-:Y:S01]  /*18b0*/  MOV R56, R84 ;  /* 0x0000005400387202 */ /* 0x000fe20000000f00 */
[----:B------:R-:W-:-:S02]  /*18c0*/  IMAD.MOV.U32 R43, RZ, RZ, R97 ;  /* 0x000000ffff2b7224 */ /* 0x000fc400078e0061 */
[----:B------:R-:W-:Y:S02]  /*18d0*/  IMAD.MOV.U32 R42, RZ, RZ, R98 ;  /* 0x000000ffff2a7224 */ /* 0x000fe400078e0062 */
[----:B------:R-:W-:Y:S02]  /*18e0*/  IMAD.MOV.U32 R41, RZ, RZ, R99 ;  /* 0x000000ffff297224 */ /* 0x000fe400078e0063 */
[----:B------:R-:W-:Y:S02]  /*18f0*/  IMAD.MOV.U32 R40, RZ, RZ, R100 ;  /* 0x000000ffff287224 */ /* 0x000fe400078e0064 */
[----:B------:R-:W-:Y:S02]  /*1900*/  IMAD.MOV.U32 R39, RZ, RZ, R101 ;  /* 0x000000ffff277224 */ /* 0x000fe400078e0065 */
[----:B------:R-:W-:Y:S02]  /*1910*/  IMAD.MOV.U32 R38, RZ, RZ, R102 ;  /* 0x000000ffff267224 */ /* 0x000fe400078e0066 */
[----:B------:R-:W-:-:S02]  /*1920*/  IMAD.MOV.U32 R37, RZ, RZ, R103 ;  /* 0x000000ffff257224 */ /* 0x000fc400078e0067 */
[----:B------:R-:W-:Y:S02]  /*1930*/  IMAD.MOV.U32 R36, RZ, RZ, R104 ;  /* 0x000000ffff247224 */ /* 0x000fe400078e0068 */
[----:B------:R-:W-:Y:S02]  /*1940*/  IMAD.MOV.U32 R35, RZ, RZ, R105 ;  /* 0x000000ffff237224 */ /* 0x000fe400078e0069 */
[----:B------:R-:W-:Y:S02]  /*1950*/  IMAD.MOV.U32 R33, RZ, RZ, R107 ;  /* 0x000000ffff217224 */ /* 0x000fe400078e006b */
[----:B------:R-:W-:Y:S02]  /*1960*/  IMAD.MOV.U32 R32, RZ, RZ, R108 ;  /* 0x000000ffff207224 */ /* 0x000fe400078e006c */
[----:B------:R-:W-:Y:S02]  /*1970*/  IMAD.MOV.U32 R31, RZ, RZ, R109 ;  /* 0x000000ffff1f7224 */ /* 0x000fe400078e006d */
        /* <DEDUP_REMOVED lines=11> */
[----:B------:R-:W-:Y:S01]  /*1a30*/  IMAD.MOV.U32 R19, RZ, RZ, R121 ;  /* 0x000000ffff137224 */ /* 0x000fe200078e0079 */
[----:B------:R-:W-:Y:S01]  /*1a40*/  MOV R235, R21 ;  /* 0x0000001500eb7202 */ /* 0x000fe20000000f00 */
        /* <DEDUP_REMOVED lines=8> */
[----:B------:R-:W-:-:S02]  /*1ad0*/  IMAD.MOV.U32 R9, RZ, RZ, R131 ;  /* 0x000000ffff097224 */ /* 0x000fc400078e0083 */
[----:B------:R-:W-:Y:S01]  /*1ae0*/  IMAD.MOV.U32 R4, RZ, RZ, R132 ;  /* 0x000000ffff047224 */ /* 0x000fe200078e0084 */
[----:B------:R-:W-:Y:S01]  /*1af0*/  MOV R246, R10 ;  /* 0x0000000a00f67202 */ /* 0x000fe20000000f00 */
[----:B-1----:R-:W-:Y:S02]  /*1b00*/  IMAD.MOV.U32 R3, RZ, RZ, R133 ;  /* 0x000000ffff037224 */ /* 0x002fe400078e0085 */
        /* <DEDUP_REMOVED lines=26> */
[----:B------:R-:W-:Y:S01]  /*1cb0*/  IMAD.MOV.U32 R227, RZ, RZ, R29 ;  /* 0x000000ffffe37224 */ /* 0x000fe200078e001d */
[----:B------:R-:W-:Y:S02]  /*1cc0*/  WARPGROUP.DEPBAR.LE gsb0, 0x0 ;  /* 0x00008000000079c5 */ /* 0x000fe40000010000 */
[----:B------:R-:W-:Y:S01]  /*1cd0*/  WARPGROUP.ARRIVE ;  /* 0x00000000000079c5 */ /* 0x000fe20000000000 */
[----:B------:R1:W-:Y:S01]  /*1ce0*/  STL.64 [R1+0x168], R214 ;  /* 0x000168d601007387 */ /* 0x0003e20000100a00 */
[----:B------:R-:W-:-:S02]  /*1cf0*/  IMAD.MOV.U32 R228, RZ, RZ, R28 ;  /* 0x000000ffffe47224 */ /* 0x000fc400078e001c */
[----:B------:R-:W-:Y:S01]  /*1d00*/  IMAD.MOV.U32 R229, RZ, RZ, R27 ;  /* 0x000000ffffe57224 */ /* 0x000fe200078e001b */
[----:B------:R2:W-:Y:S01]  /*1d10*/  STL.64 [R1+0x160], R212 ;  /* 0x000160d401007387 */ /* 0x0005e20000100a00 */
[----:B------:R-:W-:Y:S01]  /*1d20*/  HGMMA.64x128x16.F32 R88, gdesc[UR8].tnspB, RZ, !UPT, gsb0 ;  /* 0x41e00000085879f0 */ /* 0x000fe2000c0008ff */
[----:B------:R-:W-:Y:S01]  /*1d30*/  UIADD3 UR8, UR4, 0x300, URZ ;  /* 0x0000030004087890 */ /* 0x000fe2000fffe03f */
[----:B------:R-:W-:Y:S01]  /*1d40*/  IMAD.MOV.U32 R230, RZ, RZ, R26 ;  /* 0x000000ffffe67224 */ /* 0x000fe200078e001a */
[----:B------:R3:W-:Y:S01]  /*1d50*/  STL.64 [R1+0x158], R210 ;  /* 0x000158d201007387 */ /* 0x0007e20000100a00 */
[----:B------:R-:W-:Y:S01]  /*1d60*/  IMAD.MOV.U32 R231, RZ, RZ, R25 ;  /* 0x000000ffffe77224 */ /* 0x000fe200078e0019 */
[----:B------:R-:W-:Y:S01]  /*1d70*/  UMOV UR9, 0x80000020 ;  /* 0x8000002000097882 */ /* 0x000fe20000000000 */
[----:B------:R-:W-:Y:S01]  /*1d80*/  IMAD.MOV.U32 R232, RZ, RZ, R24 ;  /* 0x000000ffffe87224 */ /* 0x000fe200078e0018 */
[----:B------:R4:W-:Y:S01]  /*1d90*/  STL.64 [R1+0x150], R208 ;  /* 0x000150d001007387 */ /* 0x0009e20000100a00 */
[----:B-1----:R-:W-:-:S02]  /*1da0*/  IMAD.MOV.U32 R214, RZ, RZ, R42 ;  /* 0x000000ffffd67224 */ /* 0x002fc400078e002a */
[----:B------:R-:W-:Y:S01]  /*1db0*/  IMAD.MOV.U32 R215, RZ, RZ, R41 ;  /* 0x000000ffffd77224 */ /* 0x000fe200078e0029 */
[----:B------:R1:W-:Y:S01]  /*1dc0*/  STL.64 [R1+0x148], R206 ;  /* 0x000148ce01007387 */ /* 0x0003e20000100a00 */
[----:B--2---:R-:W-:Y:S01]  /*1dd0*/  IMAD.MOV.U32 R212, RZ, RZ, R44 ;  /* 0x000000ffffd47224 */ /* 0x004fe200078e002c */
[----:B------:R-:W-:Y:S01]  /*1de0*/  MOV R213, R43 ;  /* 0x0000002b00d57202 */ /* 0x000fe20000000f00 */
[----:B------:R-:W-:Y:S01]  /*1df0*/  IMAD.MOV.U32 R233, RZ, RZ, R23 ;  /* 0x000000ffffe97224 */ /* 0x000fe200078e0017 */
[----:B------:R2:W-:Y:S01]  /*1e00*/  STL.64 [R1+0x140], R204 ;  /* 0x000140cc01007387 */ /* 0x0005e20000100a00 */
[----:B---3--:R-:W-:Y:S02]  /*1e10*/  IMAD.MOV.U32 R210, RZ, RZ, R46 ;  /* 0x000000ffffd27224 */ /* 0x008fe400078e002e */
[----:B------:R-:W-:Y:S01]  /*1e20*/  IMAD.MOV.U32 R211, RZ, RZ, R45 ;  /* 0x000000ffffd37224 */ /* 0x000fe200078e002d */
[----:B------:R3:W-:Y:S01]  /*1e30*/  STL.64 [R1+0x138], R202 ;  /* 0x000138ca01007387 */ /* 0x0007e20000100a00 */
[----:B----4-:R-:W-:-:S02]  /*1e40*/  IMAD.MOV.U32 R208, RZ, RZ, R48 ;  /* 0x000000ffffd07224 */ /* 0x010fc400078e0030 */
[----:B------:R-:W-:Y:S01]  /*1e50*/  IMAD.MOV.U32 R209, RZ, RZ, R47 ;  /* 0x000000ffffd17224 */ /* 0x000fe200078e002f */
[----:B------:R4:W-:Y:S01]  /*1e60*/  STL.64 [R1+0x130], R200 ;  /* 0x000130c801007387 */ /* 0x0009e20000100a00 */
[----:B-1----:R-:W-:Y:S02]  /*1e70*/  IMAD.MOV.U32 R206, RZ, RZ, R50 ;  /* 0x000000ffffce7224 */ /* 0x002fe400078e0032 */
[----:B------:R-:W-:Y:S01]  /*1e80*/  IMAD.MOV.U32 R207, RZ, RZ, R49 ;  /* 0x000000ffffcf7224 */ /* 0x000fe200078e0031 */
[----:B------:R1:W-:Y:S01]  /*1e90*/  STL.64 [R1+0x128], R198 ;  /* 0x000128c601007387 */ /* 0x0003e20000100a00 */
[----:B--2---:R-:W-:Y:S02]  /*1ea0*/  IMAD.MOV.U32 R204, RZ, RZ, R52 ;  /* 0x000000ffffcc7224 */ /* 0x004fe400078e0034 */
[----:B------:R-:W-:Y:S01]  /*1eb0*/  IMAD.MOV.U32 R205, RZ, RZ, R51 ;  /* 0x000000ffffcd7224 */ /* 0x000fe200078e0033 */
[----:B------:R2:W-:Y:S01]  /*1ec0*/  STL.64 [R1+0x120], R196 ;  /* 0x000120c401007387 */ /* 0x0005e20000100a00 */
[----:B---3--:R-:W-:Y:S01]  /*1ed0*/  MOV R202, R54 ;  /* 0x0000003600ca7202 */ /* 0x008fe20000000f00 */
[----:B------:R-:W-:-:S02]  /*1ee0*/  IMAD.MOV.U32 R203, RZ, RZ, R53 ;  /* 0x000000ffffcb7224 */ /* 0x000fc400078e0035 */
[----:B------:R3:W-:Y:S01]  /*1ef0*/  STL.64 [R1+0x118], R194 ;  /* 0x000118c201007387 */ /* 0x0007e20000100a00 */
[----:B----4-:R-:W-:Y:S02]  /*1f00*/  IMAD.MOV.U32 R200, RZ, RZ, R56 ;  /* 0x000000ffffc87224 */ /* 0x010fe400078e0038 */
        /* <DEDUP_REMOVED lines=8> */
[----:B---3--:R-:W-:-:S02]  /*1f90*/  IMAD.MOV.U32 R194, RZ, RZ, R62 ;  /* 0x000000ffffc27224 */ /* 0x008fc400078e003e */
[----:B------:R-:W-:Y:S02]  /*1fa0*/  IMAD.MOV.U32 R195, RZ, RZ, R61 ;  /* 0x000000ffffc37224 */ /* 0x000fe400078e003d */
[----:B----4-:R-:W-:Y:S02]  /*1fb0*/  IMAD.MOV.U32 R192, RZ, RZ, R64 ;  /* 0x000000ffffc07224 */ /* 0x010fe400078e0040 */
[----:B------:R-:W-:Y:S01]  /*1fc0*/  IMAD.MOV.U32 R193, RZ, RZ, R63 ;  /* 0x000000ffffc17224 */ /* 0x000fe200078e003f */
[----:B-1----:R-:W-:Y:S01]  /*1fd0*/  MOV R191, R65 ;  /* 0x0000004100bf7202 */ /* 0x002fe20000000f00 */
[----:B------:R-:W-:Y:S02]  /*1fe0*/  IMAD.MOV.U32 R190, RZ, RZ, R66 ;  /* 0x000000ffffbe7224 */ /* 0x000fe400078e0042 */
[----:B------:R-:W-:Y:S02]  /*1ff0*/  IMAD.MOV.U32 R234, RZ, RZ, R22 ;  /* 0x000000ffffea7224 */ /* 0x000fe400078e0016 */
[----:B--2---:R-:W-:-:S02]  /*2000*/  IMAD.MOV.U32 R188, RZ, RZ, R68 ;  /* 0x000000ffffbc7224 */ /* 0x004fc400078e0044 */
        /* <DEDUP_REMOVED lines=15> */
[----:B------:R-:W-:Y:S01]  /*2100*/  IMAD.MOV.U32 R251, RZ, RZ, R0 ;  /* 0x000000fffffb7224 */ /* 0x000fe200078e0000 */
[----:B------:R-:W-:Y:S02]  /*2110*/  WARPGROUP.DEPBAR.LE gsb0, 0x0 ;  /* 0x00008000000079c5 */ /* 0x000fe40000010000 */
[----:B------:R-:W-:-:S06]  /*2120*/  WARPGROUP.ARRIVE ;  /* 0x00000000000079c5 */ /* 0x000fcc0000000000 */
[----:B------:R-:W-:Y:S01]  /*2130*/  HGMMA.64x128x16.F32 R24, gdesc[UR8].tnspB, RZ, !UPT, gsb0 ;  /* 0x41e00000081879f0 */ /* 0x000fe2000c0008ff */
[----:B------:R-:W-:Y:S02]  /*2140*/  UIADD3 UR8, UR4, 0x2, URZ ;  /* 0x0000000204087890 */ /* 0x000fe4000fffe03f */
[----:B------:R-:W-:Y:S01]  /*2150*/  UIADD3 UR10, UR7, 0x80, URZ ;  /* 0x00000080070a7890 */ /* 0x000fe2000fffe03f */
[----:B------:R-:W-:Y:S01]  /*2160*/  UMOV UR9, 0x80000020 ;  /* 0x8000002000097882 */ /* 0x000fe20000000000 */
[----:B------:R-:W-:Y:S01]  /*2170*/  UMOV UR11, 0x40000040 ;  /* 0x40000040000b7882 */ /* 0x000fe20000000000 */
[----:B------:R-:W-:Y:S02]  /*2180*/  WARPGROUP.DEPBAR.LE gsb0, 0x0 ;  /* 0x00008000000079c5 */ /* 0x000fe40000010000 */
[----:B------:R-:W-:-:S06]  /*2190*/  WARPGROUP.ARRIVE ;  /* 0x00000000000079c5 */ /* 0x000fcc0000000000 */
[----:B------:R-:W-:Y:S03]  /*21a0*/  HGMMA.64x128x16.F32 R188, gdesc[UR8].tnspB, R188, gsb0 ;  /* 0x41e0000008bc79f0 */ /* 0x000fe600080008bc */
[----:B------:R-:W-:Y:S02]  /*21b0*/  WARPGROUP.DEPBAR.LE gsb0, 0x0 ;  /* 0x00008000000079c5 */ /* 0x000fe40000010000 */
[----:B------:R-:W-:Y:S04]  /*21c0*/  STL.64 [R1], R188 ;  /* 0x000000bc01007387 */ /* 0x000fe80000100a00 */
[----:B------:R-:W-:Y:S04]  /*21d0*/  STL.64 [R1+0x8], R190 ;  /* 0x000008be01007387 */ /* 0x000fe80000100a00 */
        /* <DEDUP_REMOVED lines=11> */
[----:B------:R1:W-:Y:S04]  /*2290*/  STL.64 [R1+0x68], R214 ;  /* 0x000068d601007387 */ /* 0x0003e80000100a00 */
        /* <DEDUP_REMOVED lines=18> */
[----:B-1----:R-:W3:Y:S04]  /*23c0*/  LDL.LU.64 R214, [R1+0x168] ;  /* 0x0001680001d67983 */ /* 0x002ee80000300a00 */
[----:B------:R-:W3:Y:S04]  /*23d0*/  LDL.LU.64 R212, [R1+0x160] ;  /* 0x0001600001d47983 */ /* 0x000ee80000300a00 */
        /* <DEDUP_REMOVED lines=11> */
[----:B------:R-:W3:Y:S01]  /*2490*/  LDL.LU.64 R188, [R1+0x100] ;  /* 0x0001000001bc7983 */ /* 0x000ee20000300a00 */
[----:B------:R-:W-:Y:S01]  /*24a0*/  UIADD3 UR8, UR4, 0x102, URZ ;  /* 0x0000010204087890 */ /* 0x000fe2000fffe03f */
[----:B------:R-:W-:Y:S01]  /*24b0*/  UMOV UR9, 0x80000020 ;  /* 0x8000002000097882 */ /* 0x000fe20000000000 */
[----:B---3--:R-:W-:-:S07]  /*24c0*/  WARPGROUP.ARRIVE ;  /* 0x00000000000079c5 */ /* 0x008fce0000000000 */
[----:B------:R-:W-:Y:S01]  /*24d0*/  HGMMA.64x128x16.F32 R152, gdesc[UR8].tnspB, R152, gsb0 ;  /* 0x41e00000089879f0 */ /* 0x000fe20008000898 */
[----:B------:R-:W-:Y:S01]  /*24e0*/  UIADD3 UR8, UR4, 0x202, URZ ;  /* 0x0000020204087890 */ /* 0x000fe2000fffe03f */
[----:B------:R-:W-:Y:S01]  /*24f0*/  UMOV UR9, 0x80000020 ;  /* 0x8000002000097882 */ /* 0x000fe20000000000 */
[----:B------:R-:W-:Y:S02]  /*2500*/  WARPGROUP.DEPBAR.LE gsb0, 0x0 ;  /* 0x00008000000079c5 */ /* 0x000fe40000010000 */
[----:B------:R-:W-:-:S07]  /*2510*/  WARPGROUP.ARRIVE ;  /* 0x00000000000079c5 */ /* 0x000fce0000000000 */
[----:B------:R-:W-:Y:S01]  /*2520*/  HGMMA.64x128x16.F32 R88, gdesc[UR8].tnspB, R88, gsb0 ;  /* 0x41e00000085879f0 */ /* 0x000fe20008000858 */
[----:B------:R-:W-:Y:S01]  /*2530*/  UIADD3 UR8, UR4, 0x302, URZ ;  /* 0x0000030204087890 */ /* 0x000fe2000fffe03f */
[----:B------:R-:W-:Y:S02]  /*2540*/  UMOV UR9, 0x80000020 ;  /* 0x8000002000097882 */ /* 0x000fe40000000000 */
[----:B------:R-:W-:Y:S01]  /*2550*/  UMOV UR4, 0x1 ;  /* 0x0000000100047882 */ /* 0x000fe20000000000 */
[----:B------:R-:W-:Y:S02]  /*2560*/  WARPGROUP.DEPBAR.LE gsb0, 0x0 ;  /* 0x00008000000079c5 */ /* 0x000fe40000010000 */
[----:B------:R-:W-:-:S06]  /*2570*/  WARPGROUP.ARRIVE ;  /* 0x00000000000079c5 */ /* 0x000fcc0000000000 */
[----:B--2---:R-:W-:Y:S03]  /*2580*/  HGMMA.64x128x16.F32 R24, gdesc[UR8].tnspB, R24, gsb0 ;  /* 0x41e00000081879f0 */ /* 0x004fe60008000818 */
[----:B------:R-:W-:Y:S02]  /*2590*/  WARPGROUP.DEPBAR.LE gsb0, 0x0 ;  /* 0x00008000000079c5 */ /* 0x000fe40000010000 */
.L_x_15:
[----:B------:R-:W-:-:S04]  /*25a0*/  UISETP.LT.AND UP0, UPT, UR5, 0x1, UPT ;  /* 0x000000010500788c */ /* 0x000fc8000bf01270 */
[----:B------:R-:W-:-:S04]  /*25b0*/  USEL UR7, UR5, 0x1, UP0 ;  /* 0x0000000105077887 */ /* 0x000fc80008000000 */
[----:B------:R-:W-:-:S04]  /*25c0*/  UIADD3 UR7, UR5, -UR7, URZ ;  /* 0x8000000705077290 */ /* 0x000fc8000fffe03f */
[----:B------:R-:W-:-:S06]  /*25d0*/  UISETP.GE.AND UP0, UPT, UR7, 0x1, UPT ;  /* 0x000000010700788c */ /* 0x000fcc000bf06270 */
[----:B------:R-:W-:-:S13]  /*25e0*/  PLOP3.LUT P1, PT, PT, PT, UP0, 0x80, 0x0 ;  /* 0x000000000000781c */ /* 0x000fda0003f2f008 */
[----:B------:R-:W-:Y:S05]  /*25f0*/  @!P1 BRA `(.L_x_18) ;  /* 0x0000001400909947 */ /* 0x000fea0003800000 */
[----:B------:R-:W-:Y:S01]  /*2600*/  IMAD.MOV.U32 R4, RZ, RZ, RZ ;  /* 0x000000ffff047224 */ /* 0x000fe200078e00ff */
[----:B------:R-:W-:Y:S01]  /*2610*/  ULOP3.LUT UR19, UR6, 0x1, URZ, 0xfc, !UPT ;  /* 0x0000000106137892 */ /* 0x000fe2000f8efc3f */
[----:B------:R-:W-:Y:S01]  /*2620*/  IMAD.U32 R3, RZ, RZ, UR7 ;  /* 0x00000007ff037e24 */ /* 0x000fe2000f8e00ff */
[----:B------:R-:W-:Y:S01]  /*2630*/  UISETP.NE.U32.AND UP0, UPT, UR4, URZ, UPT ;  /* 0x0000003f0400728c */ /* 0x000fe2000bf05070 */
[----:B------:R-:W-:-:S10]  /*2640*/  UMOV UR5, URZ ;  /* 0x0000003f00057c82 */ /* 0x000fd40008000000 */
.L_x_23:
[----:B------:R-:W-:-:S06]  /*2650*/  UISETP.NE.AND UP1, UPT, UR19, 0x3, UPT ;  /* 0x000000031300788c */ /* 0x000fcc000bf25270 */
[----:B------:R-:W-:-:S13]  /*2660*/  PLOP3.LUT P2, PT, PT, PT, UP1, 0x80, 0x0 ;  /* 0x000000000000781c */ /* 0x000fda0003f4f018 */
[----:B------:R-:W-:Y:S05]  /*2670*/  @!P2 BRA `(.L_x_19) ;  /* 0x000000000004a947 */ /* 0x000fea0003800000 */
[----:B------:R-:W-:Y:S01]  /*2680*/  BPT.TRAP 0x1 ;  /* 0x000000040000795c */ /* 0x000fe20000300000 */
.L_x_19:
[----:B------:R-:W1:Y:S01]  /*2690*/  S2UR UR8, SR_CgaCtaId ;  /* 0x00000000000879c3 */ /* 0x000e620000008800 */
[----:B------:R-:W-:Y:S01]  /*26a0*/  UMOV UR12, 0x400 ;  /* 0x00000400000c7882 */ /* 0x000fe20000000000 */
[----:B------:R-:W-:Y:S01]  /*26b0*/  SHF.L.U32 R2, R4, 0x1f, RZ ;  /* 0x0000001f04027819 */ /* 0x000fe200000006ff */
[----:B-1----:R-:W-:-:S04]  /*26c0*/  ULEA UR12, UR8, UR12, 0x18 ;  /* 0x0000000c080c7291 */ /* 0x002fc8000f8ec03f */
[----:B------:R-:W-:-:S12]  /*26d0*/  ULEA UR8, UR4, UR12, 0x3 ;  /* 0x0000000c04087291 */ /* 0x000fd8000f8e183f */
.L_x_20:
[----:B-1----:R-:W-:-:S04]  /*26e0*/  IMAD.U32 R0, RZ, RZ, UR8 ;  /* 0x00000008ff007e24 */ /* 0x002fc8000f8e00ff */
[----:B------:R1:W2:Y:S03]  /*26f0*/  SYNCS.PHASECHK.TRANS64.TRYWAIT P1, [R0+URZ+0x36000], R2 ;  /* 0x03600002000075a7 */ /* 0x0002a6000802017f */
[----:B--2---:R-:W-:Y:S05]  /*2700*/  @!P1 NANOSLEEP.SYNCS 0x989680 ;  /* 0x009896800000995d */ /* 0x004fea0003900000 */
[----:B------:R-:W2:Y:S02]  /*2710*/  @!P1 SYNCS.PHASECHK.TRANS64 P1, [R0+URZ+0x36000], R2 ;  /* 0x03600002000095a7 */ /* 0x000ea4000802007f */
[----:B--2---:R-:W-:Y:S05]  /*2720*/  @!P1 BRA `(.L_x_20) ;  /* 0xfffffffc00ec9947 */ /* 0x004fea000383ffff */
        /* <DEDUP_REMOVED lines=32> */
[----:B--2---:R-:W2:Y:S04]  /*2930*/  LDL.LU.64 R24, [R1] ;  /* 0x0000000001187983 */ /* 0x004ea80000300a00 */
[----:B------:R-:W2:Y:S04]  /*2940*/  LDL.LU.64 R26, [R1+0x8] ;  /* 0x00000800011a7983 */ /* 0x000ea80000300a00 */
        /* <DEDUP_REMOVED lines=29> */
[----:B------:R-:W2:Y:S01]  /*2b20*/  LDL.LU.64 R86, [R1+0xf8] ;  /* 0x0000f80001567983 */ /* 0x000ea20000300a00 */
[----:B------:R-:W-:-:S02]  /*2b30*/  UIADD3 UR9, UR12, 0x24000, URZ ;  /* 0x000240000c097890 */ /* 0x000fc4000fffe03f */
[----:B------:R-:W-:Y:S02]  /*2b40*/  USHF.R.U32.HI UR8, URZ, 0x4, UR12 ;  /* 0x000000043f087899 */ /* 0x000fe4000801160c */
[----:B------:R-:W-:Y:S02]  /*2b50*/  USHF.R.U32.HI UR9, URZ, 0x4, UR9 ;  /* 0x000000043f097899 */ /* 0x000fe40008011609 */
[----:B------:R-:W-:Y:S02]  /*2b60*/  ULOP3.LUT UR8, UR8, 0x3fff, URZ, 0xc0, !UPT ;  /* 0x00003fff08087892 */ /* 0x000fe4000f8ec03f */
[----:B------:R-:W-:Y:S02]  /*2b70*/  ULOP3.LUT UR9, UR9, 0x3fff, URZ, 0xc0, !UPT ;  /* 0x00003fff09097892 */ /* 0x000fe4000f8ec03f */
[----:B------:R-:W-:Y:S02]  /*2b80*/  ULOP3.LUT UR8, UR8, 0x10000, URZ, 0xfc, !UPT ;  /* 0x0001000008087892 */ /* 0x000fe4000f8efc3f */
[----:B------:R-:W-:-:S02]  /*2b90*/  ULOP3.LUT UR9, UR9, 0x1000000, URZ, 0xfc, !UPT ;  /* 0x0100000009097892 */ /* 0x000fc4000f8efc3f */
[----:B------:R-:W-:Y:S02]  /*2ba0*/  ULEA UR17, UR4, UR8, 0xa ;  /* 0x0000000804117291 */ /* 0x000fe4000f8e503f */
[----:B------:R-:W-:Y:S01]  /*2bb0*/  ULEA UR18, UR4, UR9, 0x9 ;  /* 0x0000000904127291 */ /* 0x000fe2000f8e483f */
[----:B------:R-:W-:Y:S02]  /*2bc0*/  UMOV UR11, 0x40000040 ;  /* 0x40000040000b7882 */ /* 0x000fe40000000000 */
[----:B------:R-:W-:Y:S02]  /*2bd0*/  UMOV UR9, 0x80000020 ;  /* 0x8000002000097882 */ /* 0x000fe40000000000 */
[----:B------:R-:W-:Y:S02]  /*2be0*/  UMOV UR8, UR17 ;  /* 0x0000001100087c82 */ /* 0x000fe40008000000 */
[----:B------:R-:W-:Y:S01]  /*2bf0*/  UMOV UR10, UR18 ;  /* 0x00000012000a7c82 */ /* 0x000fe20008000000 */
[----:B--2---:R-:W-:-:S06]  /*2c00*/  WARPGROUP.ARRIVE ;  /* 0x00000000000079c5 */ /* 0x004fcc0000000000 */
[----:B------:R-:W-:Y:S01]  /*2c10*/  HGMMA.64x128x16.F32 R24, gdesc[UR8].tnspB, R24, UP0, gsb0 ;  /* 0x41e00000081879f0 */ /* 0x000fe2000b800818 */
[----:B------:R-:W-:Y:S01]  /*2c20*/  UIADD3 UR8, UR17, 0x100, URZ ;  /* 0x0000010011087890 */ /* 0x000fe2000fffe03f */
[----:B------:R-:W-:Y:S01]  /*2c30*/  UMOV UR9, 0x80000020 ;  /* 0x8000002000097882 */ /* 0x000fe20000000000 */
[----:B------:R-:W-:Y:S02]  /*2c40*/  WARPGROUP.DEPBAR.LE gsb0, 0x0 ;  /* 0x00008000000079c5 */ /* 0x000fe40000010000 */
[----:B------:R-:W-:Y:S01]  /*2c50*/  STL.64 [R1], R24 ;  /* 0x0000001801007387 */ /* 0x000fe20000100a00 */
[----:B-1----:R-:W-:Y:S01]  /*2c60*/  IMAD.MOV.U32 R2, RZ, RZ, R86 ;  /* 0x000000ffff027224 */ /* 0x002fe200078e0056 */
[----:B------:R-:W-:Y:S01]  /*2c70*/  MOV R14, R80 ;  /* 0x00000050000e7202 */ /* 0x000fe20000000f00 */
[----:B------:R-:W-:Y:S01]  /*2c80*/  IMAD.MOV.U32 R0, RZ, RZ, R87 ;  /* 0x000000ffff007224 */ /* 0x000fe200078e0057 */
[----:B------:R-:W-:Y:S01]  /*2c90*/  STL.64 [R1+0x8], R26 ;  /* 0x0000081a01007387 */ /* 0x000fe20000100a00 */
[----:B------:R-:W-:Y:S01]  /*2ca0*/  IMAD.MOV.U32 R10, RZ, RZ, R84 ;  /* 0x000000ffff0a7224 */ /* 0x000fe200078e0054 */
[----:B------:R-:W-:Y:S01]  /*2cb0*/  MOV R233, R69 ;  /* 0x0000004500e97202 */ /* 0x000fe20000000f00 */
[----:B------:R-:W-:Y:S01]  /*2cc0*/  IMAD.MOV.U32 R9, RZ, RZ, R85 ;  /* 0x000000ffff097224 */ /* 0x000fe200078e0055 */
[----:B------:R-:W-:Y:S01]  /*2cd0*/  STL.64 [R1+0x10], R28 ;  /* 0x0000101c01007387 */ /* 0x000fe20000100a00 */
[----:B------:R-:W-:Y:S01]  /*2ce0*/  IMAD.MOV.U32 R12, RZ, RZ, R82 ;  /* 0x000000ffff0c7224 */ /* 0x000fe200078e0052 */
[----:B------:R-:W-:Y:S01]  /*2cf0*/  WARPGROUP.ARRIVE ;  /* 0x00000000000079c5 */ /* 0x000fe20000000000 */
[----:B------:R-:W-:Y:S01]  /*2d00*/  IMAD.MOV.U32 R11, RZ, RZ, R83 ;  /* 0x000000ffff0b7224 */ /* 0x000fe200078e0053 */
[----:B------:R-:W-:Y:S01]  /*2d10*/  STL.64 [R1+0x18], R30 ;  /* 0x0000181e01007387 */ /* 0x000fe20000100a00 */
[----:B------:R-:W-:Y:S01]  /*2d20*/  IMAD.MOV.U32 R13, RZ, RZ, R81 ;  /* 0x000000ffff0d7224 */ /* 0x000fe200078e0051 */
[----:B------:R-:W-:Y:S01]  /*2d30*/  MOV R222, R58 ;  /* 0x0000003a00de7202 */ /* 0x000fe20000000f00 */
[----:B------:R-:W-:Y:S01]  /*2d40*/  IMAD.MOV.U32 R16, RZ, RZ, R78 ;  /* 0x000000ffff107224 */ /* 0x000fe200078e004e */
[----:B------:R1:W-:Y:S01]  /*2d50*/  STL.64 [R1+0x20], R32 ;  /* 0x0000202001007387 */ /* 0x0003e20000100a00 */
[----:B------:R-:W-:Y:S01]  /*2d60*/  IMAD.MOV.U32 R15, RZ, RZ, R79 ;  /* 0x000000ffff0f7224 */ /* 0x000fe200078e004f */
[----:B------:R-:W-:Y:S01]  /*2d70*/  HGMMA.64x128x16.F32 R152, gdesc[UR8].tnspB, R152, UP0, gsb0 ;  /* 0x41e00000089879f0 */ /* 0x000fe2000b800898 */
[----:B------:R-:W-:Y:S01]  /*2d80*/  IMAD.MOV.U32 R18, RZ, RZ, R76 ;  /* 0x000000ffff127224 */ /* 0x000fe200078e004c */
[----:B------:R-:W2:Y:S01]  /*2d90*/  LDL.LU.64 R86, [R1+0x268] ;  /* 0x0002680001567983 */ /* 0x000ea20000300a00 */
[----:B------:R-:W-:Y:S01]  /*2da0*/  IMAD.MOV.U32 R17, RZ, RZ, R77 ;  /* 0x000000ffff117224 */ /* 0x000fe200078e004d */
[----:B------:R-:W-:Y:S01]  /*2db0*/  MOV R239, R47 ;  /* 0x0000002f00ef7202 */ /* 0x000fe20000000f00 */
[----:B------:R-:W-:Y:S01]  /*2dc0*/  IMAD.MOV.U32 R20, RZ, RZ, R74 ;  /* 0x000000ffff147224 */ /* 0x000fe200078e004a */
[----:B------:R-:W2:Y:S01]  /*2dd0*/  LDL.LU.64 R84, [R1+0x260] ;  /* 0x0002600001547983 */ /* 0x000ea20000300a00 */
[----:B------:R-:W-:Y:S01]  /*2de0*/  IMAD.MOV.U32 R19, RZ, RZ, R75 ;  /* 0x000000ffff137224 */ /* 0x000fe200078e004b */
[----:B------:R-:W-:Y:S01]  /*2df0*/  MOV R250, R36 ;  /* 0x0000002400fa7202 */ /* 0x000fe20000000f00 */
[----:B------:R-:W-:Y:S01]  /*2e00*/  IMAD.MOV.U32 R22, RZ, RZ, R72 ;  /* 0x000000ffff167224 */ /* 0x000fe200078e0048 */
[----:B------:R-:W2:Y:S01]  /*2e10*/  LDL.LU.64 R82, [R1+0x258] ;  /* 0x0002580001527983 */ /* 0x000ea20000300a00 */
[----:B------:R-:W-:-:S02]  /*2e20*/  IMAD.MOV.U32 R21, RZ, RZ, R73 ;  /* 0x000000ffff157224 */ /* 0x000fc400078e0049 */
[----:B------:R-:W-:Y:S01]  /*2e30*/  IMAD.MOV.U32 R234, RZ, RZ, R70 ;  /* 0x000000ffffea7224 */ /* 0x000fe200078e0046 */
[----:B------:R-:W2:Y:S01]  /*2e40*/  LDL.LU.64 R80, [R1+0x250] ;  /* 0x0002500001507983 */ /* 0x000ea20000300a00 */
[----:B------:R-:W-:Y:S02]  /*2e50*/  IMAD.MOV.U32 R23, RZ, RZ, R71 ;  /* 0x000000ffff177224 */ /* 0x000fe400078e0047 */
[----:B------:R-:W-:Y:S01]  /*2e60*/  IMAD.MOV.U32 R232, RZ, RZ, R68 ;  /* 0x000000ffffe87224 */ /* 0x000fe200078e0044 */
[----:B------:R-:W2:Y:S01]  /*2e70*/  LDL.LU.64 R78, [R1+0x248] ;  /* 0x00024800014e7983 */ /* 0x000ea20000300a00 */
[----:B------:R-:W-:Y:S02]  /*2e80*/  IMAD.MOV.U32 R230, RZ, RZ, R66 ;  /* 0x000000ffffe67224 */ /* 0x000fe400078e0042 */
        /* <DEDUP_REMOVED lines=44> */
[----:B------:R-:W-:-:S03]  /*3150*/  IMAD.MOV.U32 R251, RZ, RZ, R35 ;  /* 0x000000fffffb7224 */ /* 0x000fc600078e0023 */
[----:B------:R-:W2:Y:S04]  /*3160*/  LDL.LU.64 R46, [R1+0x1c8] ;  /* 0x0001c800012e7983 */ /* 0x000ea80000300a00 */
[----:B------:R-:W2:Y:S04]  /*3170*/  LDL.LU.64 R44, [R1+0x1c0] ;  /* 0x0001c000012c7983 */ /* 0x000ea80000300a00 */
[----:B------:R-:W2:Y:S04]  /*3180*/  LDL.LU.64 R42, [R1+0x1b8] ;  /* 0x0001b800012a7983 */ /* 0x000ea80000300a00 */
[----:B------:R-:W2:Y:S04]  /*3190*/  LDL.LU.64 R40, [R1+0x1b0] ;  /* 0x0001b00001287983 */ /* 0x000ea80000300a00 */
[----:B------:R-:W2:Y:S04]  /*31a0*/  LDL.LU.64 R38, [R1+0x1a8] ;  /* 0x0001a80001267983 */ /* 0x000ea80000300a00 */
[----:B------:R-:W2:Y:S04]  /*31b0*/  LDL.LU.64 R36, [R1+0x1a0] ;  /* 0x0001a00001247983 */ /* 0x000ea80000300a00 */
[----:B------:R-:W2:Y:S04]  /*31c0*/  LDL.LU.64 R34, [R1+0x198] ;  /* 0x0001980001227983 */ /* 0x000ea80000300a00 */
[----:B-1----:R-:W2:Y:S04]  /*31d0*/  LDL.LU.64 R32, [R1+0x190] ;  /* 0x0001900001207983 */ /* 0x002ea80000300a00 */
[----:B------:R-:W2:Y:S04]  /*31e0*/  LDL.LU.64 R30, [R1+0x188] ;  /* 0x00018800011e7983 */ /* 0x000ea80000300a00 */
[----:B------:R-:W2:Y:S04]  /*31f0*/  LDL.LU.64 R28, [R1+0x180] ;  /* 0x00018000011c7983 */ /* 0x000ea80000300a00 */
[----:B------:R-:W2:Y:S04]  /*3200*/  LDL.LU.64 R26, [R1+0x178] ;  /* 0x00017800011a7983 */ /* 0x000ea80000300a00 */
[----:B------:R-:W2:Y:S01]  /*3210*/  LDL.LU.64 R24, [R1+0x170] ;  /* 0x0001700001187983 */ /* 0x000ea20000300a00 */
[----:B------:R-:W-:-:S03]  /*3220*/  WARPGROUP.DEPBAR.LE gsb0, 0x0 ;  /* 0x00008000000079c5 */ /* 0x000fc60000010000 */
        /* <DEDUP_REMOVED lines=14> */
[----:B-1----:R-:W3:Y:S04]  /*3310*/  LDL.LU R188, [R1] ;  /* 0x0000000001bc7983 */ /* 0x002ee80000300800 */
[----:B------:R-:W3:Y:S04]  /*3320*/  LDL.LU R189, [R1+0x4] ;  /* 0x0000040001bd7983 */ /* 0x000ee80000300800 */
[----:B------:R-:W3:Y:S04]  /*3330*/  LDL.LU R190, [R1+0x8] ;  /* 0x0000080001be7983 */ /* 0x000ee80000300800 */
[----:B------:R-:W3:Y:S04]  /*3340*/  LDL.LU R191, [R1+0xc] ;  /* 0x00000c0001bf7983 */ /* 0x000ee80000300800 */
[----:B------:R-:W3:Y:S04]  /*3350*/  LDL.LU R192, [R1+0x10] ;  /* 0x0000100001c07983 */ /* 0x000ee80000300800 */
[----:B------:R-:W3:Y:S04]  /*3360*/  LDL.LU R193, [R1+0x14] ;  /* 0x0000140001c17983 */ /* 0x000ee80000300800 */
[----:B------:R-:W3:Y:S04]  /*3370*/  LDL.LU R194, [R1+0x18] ;  /* 0x0000180001c27983 */ /* 0x000ee80000300800 */
[----:B------:R-:W3:Y:S04]  /*3380*/  LDL.LU R195, [R1+0x1c] ;  /* 0x00001c0001c37983 */ /* 0x000ee80000300800 */
[----:B------:R-:W3:Y:S04]  /*3390*/  LDL.LU R196, [R1+0x20] ;  /* 0x0000200001c47983 */ /* 0x000ee80000300800 */
[----:B------:R-:W3:Y:S01]  /*33a0*/  LDL.LU R197, [R1+0x24] ;  /* 0x0000240001c57983 */ /* 0x000ee20000300800 */
[----:B------:R-:W-:Y:S01]  /*33b0*/  UIADD3 UR8, UR17, 0x200, URZ ;  /* 0x0000020011087890 */ /* 0x000fe2000fffe03f */
[----:B------:R-:W-:Y:S01]  /*33c0*/  WARPGROUP.ARRIVE ;  /* 0x00000000000079c5 */ /* 0x000fe20000000000 */
[----:B------:R-:W-:-:S07]  /*33d0*/  UMOV UR9, 0x80000020 ;  /* 0x8000002000097882 */ /* 0x000fce0000000000 */
[----:B------:R-:W-:Y:S01]  /*33e0*/  HGMMA.64x128x16.F32 R88, gdesc[UR8].tnspB, R88, UP0, gsb0 ;  /* 0x41e00000085879f0 */ /* 0x000fe2000b800858 */
[----:B------:R-:W-:Y:S01]  /*33f0*/  UIADD3 UR8, UR17, 0x300, URZ ;  /* 0x0000030011087890 */ /* 0x000fe2000fffe03f */
[----:B------:R-:W-:Y:S01]  /*3400*/  UMOV UR9, 0x80000020 ;  /* 0x8000002000097882 */ /* 0x000fe20000000000 */
[----:B------:R-:W-:Y:S01]  /*3410*/  IMAD.MOV.U32 R199, RZ, RZ, R251 ;  /* 0x000000ffffc77224 */ /* 0x000fe200078e00fb */
[----:B------:R-:W-:Y:S01]  /*3420*/  MOV R201, R249 ;  /* 0x000000f900c97202 */ /* 0x000fe20000000f00 */
        /* <DEDUP_REMOVED lines=8> */
[----:B------:R-:W-:Y:S01]  /*34b0*/  IMAD.MOV.U32 R208, RZ, RZ, R242 ;  /* 0x000000ffffd07224 */ /* 0x000fe200078e00f2 */
[----:B------:R-:W-:Y:S01]  /*34c0*/  MOV R242, R16 ;  /* 0x0000001000f27202 */ /* 0x000fe20000000f00 */
[----:B------:R-:W-:Y:S02]  /*34d0*/  IMAD.MOV.U32 R209, RZ, RZ, R241 ;  /* 0x000000ffffd17224 */ /* 0x000fe400078e00f1 */
[----:B------:R-:W-:Y:S01]  /*34e0*/  IMAD.MOV.U32 R210, RZ, RZ, R240 ;  /* 0x000000ffffd27224 */ /* 0x000fe200078e00f0 */
[----:B------:R-:W-:-:S02]  /*34f0*/  WARPGROUP.DEPBAR.LE gsb0, 0x0 ;  /* 0x00008000000079c5 */ /* 0x000fc40000010000 */
[----:B--2---:R-:W-:-:S06]  /*3500*/  WARPGROUP.ARRIVE ;  /* 0x00000000000079c5 */ /* 0x004fcc0000000000 */
[----:B------:R-:W-:Y:S01]  /*3510*/  HGMMA.64x128x16.F32 R24, gdesc[UR8].tnspB, R24, UP0, gsb0 ;  /* 0x41e00000081879f0 */ /* 0x000fe2000b800818 */
        /* <DEDUP_REMOVED lines=21> */
[----:B------:R-:W-:Y:S02]  /*3670*/  UIADD3 UR8, UR17, 0x2, URZ ;  /* 0x0000000211087890 */ /* 0x000fe4000fffe03f */
[----:B------:R-:W-:Y:S01]  /*3680*/  UIADD3 UR10, UR18, 0x80, URZ ;  /* 0x00000080120a7890 */ /* 0x000fe2000fffe03f */
[----:B------:R-:W-:Y:S01]  /*3690*/  UMOV UR9, 0x80000020 ;  /* 0x8000002000097882 */ /* 0x000fe20000000000 */
[----:B------:R-:W-:Y:S01]  /*36a0*/  UMOV UR11, 0x40000040 ;  /* 0x40000040000b7882 */ /* 0x000fe20000000000 */
[----:B------:R-:W-:-:S02]  /*36b0*/  WARPGROUP.DEPBAR.LE gsb0, 0x0 ;  /* 0x00008000000079c5 */ /* 0x000fc40000010000 */
[----:B---3--:R-:W-:-:S06]  /*36c0*/  WARPGROUP.ARRIVE ;  /* 0x00000000000079c5 */ /* 0x008fcc0000000000 */
        /* <DEDUP_REMOVED lines=58> */
[----:B------:R-:W-:Y:S01]  /*3a70*/  UMOV UR9, 0x80000020 ;  /* 0x8000002000097882 */ /* 0x000fe20000000000 */
[----:B------:R-:W-:Y:S02]  /*3a80*/  WARPGROUP.DEPBAR.LE gsb0, 0x0 ;  /* 0x00008000000079c5 */ /* 0x000fe40000010000 */
[----:B------:R-:W-:-:S07]  /*3a90*/  WARPGROUP.ARRIVE ;  /* 0x00000000000079c5 */ /* 0x000fce0000000000 */
[----:B------:R-:W-:Y:S03]  /*3aa0*/  HGMMA.64x128x16.F32 R24, gdesc[UR8].tnspB, R24, gsb0 ;  /* 0x41e00000081879f0 */ /* 0x000fe60008000818 */
[----:B------:R-:W-:Y:S02]  /*3ab0*/  WARPGROUP.DEPBAR.LE gsb0, 0x0 ;  /* 0x00008000000079c5 */ /* 0x000fe40000010000 */
[----:B--2---:R-:W-:Y:S05]  /*3ac0*/  @!P2 BRA `(.L_x_21) ;  /* 0x000000000004a947 */ /* 0x004fea0003800000 */
[----:B------:R-:W-:Y:S01]  /*3ad0*/  BPT.TRAP 0x1 ;  /* 0x000000040000795c */ /* 0x000fe20000300000 */
.L_x_21:
[----:B------:R-:W-:Y:S01]  /*3ae0*/  ISETP.NE.AND P1, PT, R5, RZ, PT ;  /* 0x000000ff0500720c */ /* 0x000fe20003f25270 */
[----:B------:R-:W-:Y:S01]  /*3af0*/  IMAD.U32 R0, RZ, RZ, UR5 ;  /* 0x00000005ff007e24 */ /* 0x000fe2000f8e00ff */
[----:B------:R-:W-:-:S11]  /*3b00*/  UISETP.GT.U32.AND UP0, UPT, UR6, 0x1, UPT ;  /* 0x000000010600788c */ /* 0x000fd6000bf04070 */
[----:B------:R-:W-:-:S04]  /*3b10*/  @P1 LEA R0, R0, UR12, 0x3 ;  /* 0x0000000c00001c11 */ /* 0x000fc8000f8e18ff */
[----:B------:R-:W-:-:S04]  /*3b20*/  @P1 IADD3 R0, R0, 0x36048, RZ ;  /* 0x0003604800001810 */ /* 0x000fc80007ffe0ff */
[----:B------:R-:W-:-:S04]  /*3b30*/  @P1 PRMT R0, R6, 0x654, R0 ;  /* 0x0000065406001816 */ /* 0x000fc80000000000 */
[----:B------:R1:W-:Y:S01]  /*3b40*/  @P1 SYNCS.ARRIVE.TRANS64.RED.A1T0 RZ, [R0+URZ], RZ ;  /* 0x000000ff00ff19a7 */ /* 0x0003e2000810043f */
[----:B------:R-:W-:-:S13]  /*3b50*/  PLOP3.LUT P1, PT, PT, PT, UP0, 0x80, 0x0 ;  /* 0x000000000000781c */ /* 0x000fda0003f2f008 */
[----:B-1----:R-:W-:Y:S05]  /*3b60*/  @P1 BRA `(.L_x_22) ;  /* 0x0000000000041947 */ /* 0x002fea0003800000 */
[----:B------:R-:W-:Y:S01]  /*3b70*/  BPT.TRAP 0x1 ;  /* 0x000000040000795c */ /* 0x000fe20000300000 */
.L_x_22:
[----:B------:R-:W-:Y:S01]  /*3b80*/  UIADD3 UR4, UR4, 0x1, URZ ;  /* 0x0000000104047890 */ /* 0x000fe2000fffe03f */
[C---:B------:R-:W-:Y:S01]  /*3b90*/  ISETP.GT.AND P1, PT, R3.reuse, 0x1, PT ;  /* 0x000000010300780c */ /* 0x040fe20003f24270 */
[----:B------:R-:W-:Y:S01]  /*3ba0*/  UIADD3 UR5, UR5, 0x1, URZ ;  /* 0x0000000105057890 */ /* 0x000fe2000fffe03f */
[----:B------:R-:W-:Y:S01]  /*3bb0*/  VIADD R3, R3, 0xffffffff ;  /* 0xffffffff03037836 */ /* 0x000fe20000000000 */
[----:B------:R-:W-:Y:S02]  /*3bc0*/  UISETP.NE.AND UP0, UPT, UR4, 0x9, UPT ;  /* 0x000000090400788c */ /* 0x000fe4000bf05270 */
[----:B------:R-:W-:Y:S02]  /*3bd0*/  UISETP.NE.AND UP1, UPT, UR5, 0x9, UPT ;  /* 0x000000090500788c */ /* 0x000fe4000bf25270 */
[----:B------:R-:W-:Y:S02]  /*3be0*/  USEL UR8, URZ, 0x1, UP0 ;  /* 0x000000013f087887 */ /* 0x000fe40008000000 */
[----:B------:R-:W-:-:S02]  /*3bf0*/  USEL UR4, UR4, URZ, UP0 ;  /* 0x0000003f04047287 */ /* 0x000fc40008000000 */
[----:B------:R-:W-:Y:S02]  /*3c00*/  USEL UR5, UR5, URZ, UP1 ;  /* 0x0000003f05057287 */ /* 0x000fe40008800000 */
[----:B------:R-:W-:Y:S01]  /*3c10*/  UPLOP3.LUT UP0, UPT, UPT, UPT, UPT, 0x80, 0x0 ;  /* 0x000000000000789c */ /* 0x000fe20003f0f070 */
[----:B------:R-:W-:Y:S01]  /*3c20*/  LOP3.LUT R4, R4, UR8, RZ, 0x3c, !PT ;  /* 0x0000000804047c12 */ /* 0x000fe2000f8e3cff */
[----:B------:R-:W-:Y:S09]  /*3c30*/  @P1 BRA `(.L_x_23) ;  /* 0xffffffe800841947 */ /* 0x000ff2000383ffff */
.L_x_18:
[----:B------:R-:W-:Y:S05]  /*3c40*/  @!P0 BRA `(.L_x_24) ;  /* 0x0000000000608947 */ /* 0x000fea0003800000 */
[----:B------:R-:W-:-:S04]  /*3c50*/  ULOP3.LUT UR4, UR6, 0x1, URZ, 0xfc, !UPT ;  /* 0x0000000106047892 */ /* 0x000fc8000f8efc3f */
[----:B------:R-:W-:-:S06]  /*3c60*/  UISETP.NE.AND UP0, UPT, UR4, 0x3, UPT ;  /* 0x000000030400788c */ /* 0x000fcc000bf05270 */
[----:B------:R-:W-:-:S13]  /*3c70*/  PLOP3.LUT P0, PT, PT, PT, UP0, 0x80, 0x0 ;  /* 0x000000000000781c */ /* 0x000fda0003f0f008 */
[----:B------:R-:W-:Y:S05]  /*3c80*/  @!P0 BRA `(.L_x_25) ;  /* 0x0000000000048947 */ /* 0x000fea0003800000 */
[----:B------:R-:W-:Y:S01]  /*3c90*/  BPT.TRAP 0x1 ;  /* 0x000000040000795c */ /* 0x000fe20000300000 */
.L_x_25:
[----:B------:R-:W-:Y:S01]  /*3ca0*/  ISETP.NE.AND P0, PT, R5, RZ, PT ;  /* 0x000000ff0500720c */ /* 0x000fe20003f05270 */
[----:B------:R-:W-:-:S12]  /*3cb0*/  BSSY B0, `(.L_x_26) ;  /* 0x000000d000007945 */ /* 0x000fd80003800000 */
[----:B------:R-:W-:Y:S05]  /*3cc0*/  @!P0 BRA `(.L_x_27) ;  /* 0x00000000002c8947 */ /* 0x000fea0003800000 */
[----:B------:R-:W1:Y:S01]  /*3cd0*/  S2UR UR8, SR_CgaCtaId ;  /* 0x00000000000879c3 */ /* 0x000e620000008800 */
[----:B------:R-:W-:-:S04]  /*3ce0*/  UIMAD.WIDE.U32 UR4, UR7, 0x38e38e39, URZ ;  /* 0x38e38e39070478a5 */ /* 0x000fc8000f8e003f */
[----:B------:R-:W-:-:S03]  /*3cf0*/  USHF.R.U32.HI UR4, URZ, 0x1, UR5 ;  /* 0x000000013f047899 */ /* 0x000fc60008011605 */
[----:B------:R-:W-:Y:S01]  /*3d00*/  UMOV UR5, 0x400 ;  /* 0x0000040000057882 */ /* 0x000fe20000000000 */
[----:B------:R-:W-:Y:S02]  /*3d10*/  UIMAD UR4, UR4, -0x9, UR7 ;  /* 0xfffffff7040478a4 */ /* 0x000fe4000f8e0207 */
[----:B-1----:R-:W-:-:S04]  /*3d20*/  ULEA UR5, UR8, UR5, 0x18 ;  /* 0x0000000508057291 */ /* 0x002fc8000f8ec03f */
[----:B------:R-:W-:-:S04]  /*3d30*/  ULEA UR4, UR4, UR5, 0x3 ;  /* 0x0000000504047291 */ /* 0x000fc8000f8e183f */
[----:B------:R-:W-:-:S06]  /*3d40*/  UIADD3 UR4, UR4, 0x36048, URZ ;  /* 0x0003604804047890 */ /* 0x000fcc000fffe03f */
[----:B------:R-:W-:-:S05]  /*3d50*/  IMAD.U32 R0, RZ, RZ, UR4 ;  /* 0x00000004ff007e24 */ /* 0x000fca000f8e00ff */
[----:B------:R-:W-:-:S04]  /*3d60*/  PRMT R6, R6, 0x654, R0 ;  /* 0x0000065406067816 */ /* 0x000fc80000000000 */
[----:B------:R1:W-:Y:S03]  /*3d70*/  SYNCS.ARRIVE.TRANS64.RED.A1T0 RZ, [R6+URZ], RZ ;  /* 0x000000ff06ff79a7 */ /* 0x0003e6000810043f */
.L_x_27:
[----:B------:R-:W-:Y:S05]  /*3d80*/  BSYNC B0 ;  /* 0x0000000000007941 */ /* 0x000fea0003800000 */
.L_x_26:
[----:B------:R-:W-:-:S06]  /*3d90*/  UISETP.GT.U32.AND UP0, UPT, UR6, 0x1, UPT ;  /* 0x000000010600788c */ /* 0x000fcc000bf04070 */
[----:B------:R-:W-:-:S13]  /*3da0*/  PLOP3.LUT P0, PT, PT, PT, UP0, 0x80, 0x0 ;  /* 0x000000000000781c */ /* 0x000fda0003f0f008 */
[----:B------:R-:W-:Y:S05]  /*3db0*/  @P0 BRA `(.L_x_24) ;  /* 0x0000000000040947 */ /* 0x000fea0003800000 */
[----:B------:R-:W-:Y:S01]  /*3dc0*/  BPT.TRAP 0x1 ;  /* 0x000000040000795c */ /* 0x000fe20000300000 */
.L_x_24:
[----:B------:R-:W2:Y:S01]  /*3dd0*/  S2R R3, SR_CTAID.Y ;  /* 0x0000000000037919 */ /* 0x000ea20000002600 */
[----:B------:R-:W-:Y:S01]  /*3de0*/  LEA.HI R0, R8, R7, RZ, 0x2 ;  /* 0x0000000708007211 */ /* 0x000fe200078f10ff */
[----:B------:R-:W-:Y:S01]  /*3df0*/  ULDC.64 UR4, c[0x0][0x280] ;  /* 0x0000a00000047ab9 */ /* 0x000fe20000000a00 */
[----:B------:R-:W3:Y:S02]  /*3e00*/  S2R R4, SR_CTAID.X ;  /* 0x0000000000047919 */ /* 0x000ee40000002500 */
[--C-:B------:R-:W-:Y:S02]  /*3e10*/  SHF.R.S32.HI R14, RZ, 0x2, R0.reuse ;  /* 0x00000002ff0e7819 */ /* 0x100fe40000011400 */
[----:B------:R-:W-:Y:S02]  /*3e20*/  SHF.R.S32.HI R15, RZ, 0x1f, R0 ;  /* 0x0000001fff0f7819 */ /* 0x000fe40000011400 */
[----:B------:R-:W-:Y:S02]  /*3e30*/  LOP3.LUT R0, R0, 0x7ffffffc, RZ, 0xc0, !PT ;  /* 0x7ffffffc00007812 */ /* 0x000fe400078ec0ff */
[----:B------:R-:W-:-:S03]  /*3e40*/  LEA.HI R15, R15, R14, RZ, 0x3 ;  /* 0x0000000e0f0f7211 */ /* 0x000fc600078f18ff */
[----:B------:R-:W-:Y:S01]  /*3e50*/  IMAD.IADD R0, R7, 0x1, -R0 ;  /* 0x0000000107007824 */ /* 0x000fe200078e0a00 */
[----:B------:R-:W-:Y:S02]  /*3e60*/  LOP3.LUT R15, R15, 0xfffffff8, RZ, 0xc0, !PT ;  /* 0xfffffff80f0f7812 */ /* 0x000fe400078ec0ff */
[----:B------:R-:W-:Y:S01]  /*3e70*/  LEA.HI R7, R8, R7, RZ, 0x5 ;  /* 0x0000000708077211 */ /* 0x000fe200078f28ff */
[----:B------:R-:W-:Y:S02]  /*3e80*/  IMAD.SHL.U32 R0, R0, 0x2, RZ ;  /* 0x0000000200007824 */ /* 0x000fe400078e00ff */
[----:B------:R-:W-:-:S03]  /*3e90*/  IMAD.IADD R14, R14, 0x1, -R15 ;  /* 0x000000010e0e7824 */ /* 0x000fc600078e0a0f */
[----:B------:R-:W-:Y:S02]  /*3ea0*/  SHF.R.S32.HI R2, RZ, 0x1f, R0 ;  /* 0x0000001fff027819 */ /* 0x000fe40000011400 */
[--C-:B------:R-:W-:Y:S01]  /*3eb0*/  SHF.R.S32.HI R15, RZ, 0x1f, R14.reuse ;  /* 0x0000001fff0f7819 */ /* 0x100fe2000001140e */
[----:B--2---:R-:W-:Y:S02]  /*3ec0*/  IMAD.SHL.U32 R3, R3, 0x80, RZ ;  /* 0x0000008003037824 */ /* 0x004fe400078e00ff */
[----:B---3--:R-:W-:-:S03]  /*3ed0*/  IMAD.WIDE R12, R4, 0x100, R14 ;  /* 0x00000100040c7825 */ /* 0x008fc600078e020e */
[C---:B------:R-:W-:Y:S02]  /*3ee0*/  IADD3 R10, P1, R3.reuse, R0, RZ ;  /* 0x00000000030a7210 */ /* 0x040fe40007f3e0ff */
[C---:B------:R-:W-:Y:S02]  /*3ef0*/  ISETP.GE.AND P0, PT, R3.reuse, UR5, PT ;  /* 0x0000000503007c0c */ /* 0x040fe4000bf06270 */
[----:B------:R-:W-:Y:S02]  /*3f00*/  IADD3 R0, -R0, UR5, -R3 ;  /* 0x0000000500007c10 */ /* 0x000fe4000fffe903 */
[----:B------:R-:W-:Y:S01]  /*3f10*/  LEA.HI.X.SX32 R11, R3, R2, 0x1, P1 ;  /* 0x00000002030b7211 */ /* 0x000fe200008f0eff */
[----:B------:R-:W-:Y:S01]  /*3f20*/  IMAD.SHL.U32 R3, R4, 0x100, RZ ;  /* 0x0000010004037824 */ /* 0x000fe200078e00ff */
[----:B------:R-:W-:-:S04]  /*3f30*/  SHF.R.S32.HI R2, RZ, 0x5, R7 ;  /* 0x00000005ff027819 */ /* 0x000fc80000011407 */
[----:B------:R-:W-:Y:S01]  /*3f40*/  ISETP.GE.OR P0, PT, R3, UR4, P0 ;  /* 0x0000000403007c0c */ /* 0x000fe20008706670 */
[----:B------:R-:W-:-:S04]  /*3f50*/  IMAD.WIDE R12, R2, 0x10, R12 ;  /* 0x00000010020c7825 */ /* 0x000fc800078e020c */
[----:B------:R-:W-:-:S05]  /*3f60*/  IMAD R2, R2, -0x10, -R3 ;  /* 0xfffffff002027824 */ /* 0x000fca00078e0a03 */
[----:B------:R-:W-:-:S03]  /*3f70*/  IADD3 R14, R2, UR4, -R14 ;  /* 0x00000004020e7c10 */ /* 0x000fc6000fffe80e */
[----:B------:R-:W-:Y:S05]  /*3f80*/  @P0 EXIT ;  /* 0x000000000000094d */ /* 0x000fea0003800000 */
[----:B------:R-:W-:Y:S01]  /*3f90*/  FSETP.NEU.AND P2, PT, RZ, UR16, PT ;  /* 0x00000010ff007c0b */ /* 0x000fe2000bf4d000 */
[----:B------:R-:W-:Y:S01]  /*3fa0*/  ULDC.64 UR18, c[0x0][0x5d0] ;  /* 0x0001740000127ab9 */ /* 0x000fe20000000a00 */
[----:B------:R-:W-:Y:S01]  /*3fb0*/  ISETP.GT.AND P0, PT, R14, RZ, PT ;  /* 0x000000ff0e00720c */ /* 0x000fe20003f04270 */
[----:B------:R-:W-:Y:S01]  /*3fc0*/  IMAD R2, R13, UR18, RZ ;  /* 0x000000120d027c24 */ /* 0x000fe2000f8e02ff */
[----:B------:R-:W-:Y:S02]  /*3fd0*/  USHF.L.U64.HI UR5, UR18, 0x3, UR19 ;  /* 0x0000000312057899 */ /* 0x000fe40008010213 */
[----:B------:R-:W-:Y:S01]  /*3fe0*/  IMAD.WIDE.U32 R4, R12, UR18, R10 ;  /* 0x000000120c047c25 */ /* 0x000fe2000f8e000a */
[----:B------:R-:W-:Y:S01]  /*3ff0*/  USHF.L.U32 UR4, UR18, 0x3, URZ ;  /* 0x0000000312047899 */ /* 0x000fe2000800063f */
[----:B------:R-:W-:Y:S02]  /*4000*/  ISETP.GT.AND P1, PT, R0, RZ, P0 ;  /* 0x000000ff0000720c */ /* 0x000fe40000724270 */
[----:B------:R-:W-:-:S04]  /*4010*/  IMAD R2, R12, UR19, R2 ;  /* 0x000000130c027c24 */ /* 0x000fc8000f8e0202 */
[----:B------:R-:W-:Y:S01]  /*4020*/  IMAD.IADD R3, R5, 0x1, R2 ;  /* 0x0000000105037824 */ /* 0x000fe200078e0202 */
[----:B------:R-:W-:Y:S06]  /*4030*/  @!P2 BRA `(.L_x_28) ;  /* 0x000000b000c0a947 */ /* 0x000fec0003800000 */
[----:B------:R-:W-:Y:S01]  /*4040*/  ULDC.64 UR6, c[0x0][0x5c8] ;  /* 0x0001720000067ab9 */ /* 0x000fe20000000a00 */
[----:B------:R-:W-:Y:S01]  /*4050*/  ULDC.64 UR20, c[0x0][0x5b0] ;  /* 0x00016c0000147ab9 */ /* 0x000fe20000000a00 */
[C---:B------:R-:W-:Y:S01]  /*4060*/  LEA R2, P2, R4.reuse, UR6, 0x1 ;  /* 0x0000000604027c11 */ /* 0x040fe2000f8408ff */
[----:B-1----:R-:W-:Y:S01]  /*4070*/  IMAD R6, R13, UR20, RZ ;  /* 0x000000140d067c24 */ /* 0x002fe2000f8e02ff */
[----:B------:R-:W-:Y:S01]  /*4080*/  ULDC.64 UR22, c[0x0][0x5a8] ;  /* 0x00016a0000167ab9 */ /* 0x000fe20000000a00 */
[----:B------:R-:W2:Y:S01]  /*4090*/  LDL.LU R16, [R1] ;  /* 0x0000000001107983 */ /* 0x000ea20000300800 */
[----:B------:R-:W-:Y:S01]  /*40a0*/  LEA.HI.X R3, R4, UR7, R3, 0x1, P2 ;  /* 0x0000000704037c11 */ /* 0x000fe200090f0c03 */
[C---:B------:R-:W-:Y:S02]  /*40b0*/  IMAD R6, R12.reuse, UR21, R6 ;  /* 0x000000150c067c24 */ /* 0x040fe4000f8e0206 */
[----:B------:R-:W-:-:S04]  /*40c0*/  IMAD.WIDE.U32 R4, R12, UR20, R10 ;  /* 0x000000140c047c25 */ /* 0x000fc8000f8e000a */
[----:B------:R-:W-:Y:S01]  /*40d0*/  IMAD.IADD R5, R5, 0x1, R6 ;  /* 0x0000000105057824 */ /* 0x000fe200078e0206 */
[----:B------:R-:W-:-:S04]  /*40e0*/  LEA R8, P2, R4, UR22, 0x1 ;  /* 0x0000001604087c11 */ /* 0x000fc8000f8408ff */
[----:B------:R-:W-:-:S05]  /*40f0*/  LEA.HI.X R9, R4, UR23, R5, 0x1, P2 ;  /* 0x0000001704097c11 */ /* 0x000fca00090f0c05 */
[----:B------:R-:W3:Y:S01]  /*4100*/  @P1 LDG.E.LTC128B.U16 R15, desc[UR14][R8.64] ;  /* 0x0000000e080f1981 */ /* 0x000ee2000c1e1520 */
[----:B------:R-:W-:Y:S01]  /*4110*/  ISETP.GT.AND P2, PT, R0, 0x1, P0 ;  /* 0x000000010000780c */ /* 0x000fe20000744270 */
[----:B------:R-:W-:Y:S01]  /*4120*/  BSSY B0, `(.L_x_29) ;  /* 0x0000008000007945 */ /* 0x000fe20003800000 */
[----:B---3--:R-:W-:-:S05]  /*4130*/  HADD2.F32 R4, -RZ, R15.H0_H0 ;  /* 0x2000000fff047230 */ /* 0x008fca0000004100 */
[----:B------:R-:W-:-:S04]  /*4140*/  FMUL R4, R4, UR16 ;  /* 0x0000001004047c20 */ /* 0x000fc80008400000 */
[----:B--2---:R-:W-:-:S05]  /*4150*/  FFMA R4, R16, UR13, R4 ;  /* 0x0000000d10047c23 */ /* 0x004fca0008000004 */
[----:B------:R-:W-:-:S05]  /*4160*/  F2FP.F16.F32.PACK_AB R4, RZ, R4 ;  /* 0x00000004ff04723e */ /* 0x000fca00000000ff */
[----:B------:R1:W-:Y:S01]  /*4170*/  @P1 STG.E.U16 desc[UR14][R2.64], R4 ;  /* 0x0000000402001986 */ /* 0x0003e2000c10150e */
[----:B------:R-:W-:Y:S05]  /*4180*/  @!P2 BRA `(.L_x_30) ;  /* 0x000000000004a947 */ /* 0x000fea0003800000 */
[----:B------:R2:W5:Y:S02]  /*4190*/  LDG.E.LTC128B.U16 R15, desc[UR14][R8.64+0x2] ;  /* 0x0000020e080f7981 */ /* 0x000564000c1e1520 */
.L_x_30:
[----:B------:R-:W-:Y:S05]  /*41a0*/  BSYNC B0 ;  /* 0x0000000000007941 */ /* 0x000fea0003800000 */
.L_x_29:
[----:B------:R-:W3:Y:S01]  /*41b0*/  LDL.LU R5, [R1+0x4] ;  /* 0x0000040001057983 */ /* 0x000ee20000300800 */
[----:B-1---5:R-:W-:Y:S01]  /*41c0*/  HADD2.F32 R4, -RZ, R15.H0_H0 ;  /* 0x2000000fff047230 */ /* 0x022fe20000004100 */
[----:B------:R-:W-:Y:S02]  /*41d0*/  USHF.L.U64.HI UR11, UR20, 0x3, UR21 ;  /* 0x00000003140b7899 */ /* 0x000fe40008010215 */
[----:B------:R-:W-:Y:S02]  /*41e0*/  USHF.L.U32 UR10, UR20, 0x3, URZ ;  /* 0x00000003140a7899 */ /* 0x000fe4000800063f */
[----:B------:R-:W-:Y:S02]  /*41f0*/  IMAD.U32 R17, RZ, RZ, UR20 ;  /* 0x00000014ff117e24 */ /* 0x000fe4000f8e00ff */
[----:B------:R-:W-:Y:S01]  /*4200*/  FMUL R4, R4, UR16 ;  /* 0x0000001004047c20 */ /* 0x000fe20008400000 */
[----:B------:R-:W4:Y:S03]  /*4210*/  LDL.LU R18, [R1+0x8] ;  /* 0x0000080001127983 */ /* 0x000f260000300800 */
[----:B---3--:R-:W-:-:S05]  /*4220*/  FFMA R4, R5, UR13, R4 ;  /* 0x0000000d05047c23 */ /* 0x008fca0008000004 */
[----:B------:R-:W-:-:S05]  /*4230*/  F2FP.F16.F32.PACK_AB R4, RZ, R4 ;  /* 0x00000004ff04723e */ /* 0x000fca00000000ff */
[----:B------:R1:W-:Y:S02]  /*4240*/  @P2 STG.E.U16 desc[UR14][R2.64+0x2], R4 ;  /* 0x0000020402002986 */ /* 0x0003e4000c10150e */
[----:B-1----:R-:W-:-:S03]  /*4250*/  IMAD.WIDE.U32 R4, R12, R17, UR10 ;  /* 0x0000000a0c047e25 */ /* 0x002fc6000f8e0011 */
[----:B------:R-:W-:-:S04]  /*4260*/  IADD3 R4, P1, R10, R4, RZ ;  /* 0x000000040a047210 */ /* 0x000fc80007f3e0ff */
[----:B------:R-:W-:Y:S02]  /*4270*/  IADD3.X R5, R11, R6, R5, P1, !PT ;  /* 0x000000060b057210 */ /* 0x000fe40000ffe405 */
[----:B------:R-:W-:Y:S02]  /*4280*/  ISETP.GT.AND P1, PT, R14, 0x8, PT ;  /* 0x000000080e00780c */ /* 0x000fe40003f24270 */
[----:B------:R-:W-:Y:S02]  /*4290*/  LEA R6, P3, R4, UR22, 0x1 ;  /* 0x0000001604067c11 */ /* 0x000fe4000f8608ff */
[----:B------:R-:W-:Y:S02]  /*42a0*/  ISETP.GT.AND P2, PT, R0, RZ, P1 ;  /* 0x000000ff0000720c */ /* 0x000fe40000f44270 */
[----:B------:R-:W-:-:S11]  /*42b0*/  LEA.HI.X R7, R4, UR23, R5, 0x1, P3 ;  /* 0x0000001704077c11 */ /* 0x000fd600098f0c05 */
[----:B------:R-:W3:Y:S01]  /*42c0*/  @P2 LDG.E.LTC128B.U16 R15, desc[UR14][R6.64] ;  /* 0x0000000e060f2981 */ /* 0x000ee2000c1e1520 */
[----:B------:R-:W-:Y:S01]  /*42d0*/  USHF.L.U32 UR8, UR4, 0x1, URZ ;  /* 0x0000000104087899 */ /* 0x000fe2000800063f */
[----:B------:R-:W-:Y:S01]  /*42e0*/  ISETP.GT.AND P3, PT, R0, 0x1, P1 ;  /* 0x000000010000780c */ /* 0x000fe20000f64270 */
[----:B------:R-:W-:Y:S01]  /*42f0*/  USHF.L.U64.HI UR5, UR4, 0x1, UR5 ;  /* 0x0000000104057899 */ /* 0x000fe20008010205 */
[----:B------:R-:W-:Y:S03]  /*4300*/  BSSY B0, `(.L_x_31) ;  /* 0x000000b000007945 */ /* 0x000fe60003800000 */
[----:B------:R-:W-:Y:S01]  /*4310*/  IADD3 R4, P4, R2, UR8, RZ ;  /* 0x0000000802047c10 */ /* 0x000fe2000ff9e0ff */
[----:B---3--:R-:W-:-:S05]  /*4320*/  HADD2.F32 R5, -RZ, R15.H0_H0 ;  /* 0x2000000fff057230 */ /* 0x008fca0000004100 */
[----:B------:R-:W-:-:S04]  /*4330*/  FMUL R5, R5, UR16 ;  /* 0x0000001005057c20 */ /* 0x000fc80008400000 */
[----:B----4-:R-:W-:-:S05]  /*4340*/  FFMA R5, R18, UR13, R5 ;  /* 0x0000000d12057c23 */ /* 0x010fca0008000005 */
[----:B------:R-:W-:-:S04]  /*4350*/  F2FP.F16.F32.PACK_AB R5, RZ, R5 ;  /* 0x00000005ff05723e */ /* 0x000fc800000000ff */
[----:B------:R-:W-:Y:S02]  /*4360*/  PRMT R16, R5, 0x7610, R16 ;  /* 0x0000761005107816 */ /* 0x000fe40000000010 */
[----:B------:R-:W-:-:S05]  /*4370*/  IADD3.X R5, R3, UR5, RZ, P4, !PT ;  /* 0x0000000503057c10 */ /* 0x000fca000a7fe4ff */
[----:B------:R1:W-:Y:S01]  /*4380*/  @P2 STG.E.U16 desc[UR14][R4.64], R16 ;  /* 0x0000001004002986 */ /* 0x0003e2000c10150e */
[----:B------:R-:W-:Y:S05]  /*4390*/  @!P3 BRA `(.L_x_32) ;  /* 0x000000000004b947 */ /* 0x000fea0003800000 */
[----:B------:R3:W5:Y:S02]  /*43a0*/  LDG.E.LTC128B.U16 R15, desc[UR14][R6.64+0x2] ;  /* 0x0000020e060f7981 */ /* 0x000764000c1e1520 */
.L_x_32:
[----:B------:R-:W-:Y:S05]  /*43b0*/  BSYNC B0 ;  /* 0x0000000000007941 */ /* 0x000fea0003800000 */
.L_x_31:
[----:B------:R-:W4:Y:S01]  /*43c0*/  LDL.LU R18, [R1+0xc] ;  /* 0x00000c0001127983 */ /* 0x000f220000300800 */
[----:B-1---5:R-:W-:Y:S01]  /*43d0*/  HADD2.F32 R16, -RZ, R15.H0_H0 ;  /* 0x2000000fff107230 */ /* 0x022fe20000004100 */
[----:B------:R-:W-:Y:S01]  /*43e0*/  ISETP.GT.AND P2, PT, R0, 0x8, P0 ;  /* 0x000000080000780c */ /* 0x000fe20000744270 */
[----:B------:R-:W-:Y:S03]  /*43f0*/  BSSY B0, `(.L_x_33) ;  /* 0x0000007000007945 */ /* 0x000fe60003800000 */
[----:B------:R-:W-:-:S04]  /*4400*/  FMUL R16, R16, UR16 ;  /* 0x0000001010107c20 */ /* 0x000fc80008400000 */
[----:B----4-:R-:W-:-:S05]  /*4410*/  FFMA R16, R18, UR13, R16 ;  /* 0x0000000d12107c23 */ /* 0x010fca0008000010 */
[----:B------:R-:W-:-:S05]  /*4420*/  F2FP.F16.F32.PACK_AB R16, RZ, R16 ;  /* 0x00000010ff10723e */ /* 0x000fca00000000ff */
[----:B------:R1:W-:Y:S01]  /*4430*/  @P3 STG.E.U16 desc[UR14][R4.64+0x2], R16 ;  /* 0x0000021004003986 */ /* 0x0003e2000c10150e */
[----:B------:R-:W-:Y:S05]  /*4440*/  @!P2 BRA `(.L_x_34) ;  /* 0x000000000004a947 */ /* 0x000fea0003800000 */
[----:B------:R4:W5:Y:S02]  /*4450*/  LDG.E.LTC128B.U16 R15, desc[UR14][R8.64+0x10] ;  /* 0x0000100e080f7981 */ /* 0x000964000c1e1520 */
.L_x_34:
[----:B------:R-:W-:Y:S05]  /*4460*/  BSYNC B0 ;  /* 0x0000000000007941 */ /* 0x000fea0003800000 */
.L_x_33:
[----:B------:R-:W2:Y:S01]  /*4470*/  LDL.LU R18, [R1+0x10] ;  /* 0x0000100001127983 */ /* 0x000ea20000300800 */
[----:B-1---5:R-:W-:Y:S01]  /*4480*/  HADD2.F32 R16, -RZ, R15.H0_H0 ;  /* 0x2000000fff107230 */ /* 0x022fe20000004100 */
[----:B------:R-:W-:Y:S04]  /*4490*/  BSSY B0, `(.L_x_35) ;  /* 0x0000008000007945 */ /* 0x000fe80003800000 */
[----:B------:R-:W-:-:S04]  /*44a0*/  FMUL R16, R16, UR16 ;  /* 0x0000001010107c20 */ /* 0x000fc80008400000 */
[----:B--2---:R-:W-:-:S05]  /*44b0*/  FFMA R16, R18, UR13, R16 ;  /* 0x0000000d12107c23 */ /* 0x004fca0008000010 */
[----:B------:R-:W-:-:S05]  /*44c0*/  F2FP.F16.F32.PACK_AB R16, RZ, R16 ;  /* 0x00000010ff10723e */ /* 0x000fca00000000ff */
[----:B------:R1:W-:Y:S01]  /*44d0*/  @P2 STG.E.U16 desc[UR14][R2.64+0x10], R16 ;  /* 0x0000101002002986 */ /* 0x0003e2000c10150e */
[----:B------:R-:W-:-:S13]  /*44e0*/  ISETP.GT.AND P2, PT, R0, 0x9, P0 ;  /* 0x000000090000780c */ /* 0x000fda0000744270 */
[----:B-1----:R-:W-:Y:S05]  /*44f0*/  @!P2 BRA `(.L_x_36) ;  /* 0x000000000004a947 */ /* 0x002fea0003800000 */
[----:B------:R1:W5:Y:S02]  /*4500*/  LDG.E.LTC128B.U16 R15, desc[UR14][R8.64+0x12] ;  /* 0x0000120e080f7981 */ /* 0x000364000c1e1520 */
.L_x_36:
[----:B------:R-:W-:Y:S05]  /*4510*/  BSYNC B0 ;  /* 0x0000000000007941 */ /* 0x000fea0003800000 */
.L_x_35:
[----:B------:R-:W2:Y:S01]  /*4520*/  LDL.LU R18, [R1+0x14] ;  /* 0x0000140001127983 */ /* 0x000ea20000300800 */
[----:B-----5:R-:W-:Y:S01]  /*4530*/  HADD2.F32 R16, -RZ, R15.H0_H0 ;  /* 0x2000000fff107230 */ /* 0x020fe20000004100 */
[----:B------:R-:W-:Y:S01]  /*4540*/  ISETP.GT.AND P3, PT, R0, 0x8, P1 ;  /* 0x000000080000780c */ /* 0x000fe20000f64270 */
[----:B------:R-:W-:Y:S03]  /*4550*/  BSSY B0, `(.L_x_37) ;  /* 0x0000007000007945 */ /* 0x000fe60003800000 */
[----:B------:R-:W-:-:S04]  /*4560*/  FMUL R16, R16, UR16 ;  /* 0x0000001010107c20 */ /* 0x000fc80008400000 */
[----:B--2---:R-:W-:-:S05]  /*4570*/  FFMA R16, R18, UR13, R16 ;  /* 0x0000000d12107c23 */ /* 0x004fca0008000010 */
[----:B------:R-:W-:-:S05]  /*4580*/  F2FP.F16.F32.PACK_AB R16, RZ, R16 ;  /* 0x00000010ff10723e */ /* 0x000fca00000000ff */
[----:B------:R2:W-:Y:S01]  /*4590*/  @P2 STG.E.U16 desc[UR14][R2.64+0x12], R16 ;  /* 0x0000121002002986 */ /* 0x0005e2000c10150e */
[----:B------:R-:W-:Y:S05]  /*45a0*/  @!P3 BRA `(.L_x_38) ;  /* 0x000000000004b947 */ /* 0x000fea0003800000 */
[----:B------:R0:W5:Y:S02]  /*45b0*/  LDG.E.LTC128B.U16 R15, desc[UR14][R6.64+0x10] ;  /* 0x0000100e060f7981 */ /* 0x000164000c1e1520 */
.L_x_38:
[----:B------:R-:W-:Y:S05]  /*45c0*/  BSYNC B0 ;  /* 0x0000000000007941 */ /* 0x000fea0003800000 */
.L_x_37:
[----:B------:R-:W3:Y:S01]  /*45d0*/  LDL.LU R18, [R1+0x18] ;  /* 0x0000180001127983 */ /* 0x000ee20000300800 */
[----:B--2--5:R-:W-:Y:S01]  /*45e0*/  HADD2.F32 R16, -RZ, R15.H0_H0 ;  /* 0x2000000fff107230 */ /* 0x024fe20000004100 */
[----:B------:R-:W-:Y:S01]  /*45f0*/  ISETP.GT.AND P2, PT, R0, 0x9, P1 ;  /* 0x000000090000780c */ /* 0x000fe20000f44270 */
[----:B------:R-:W-:Y:S03]  /*4600*/  BSSY B0, `(.L_x_39) ;  /* 0x0000007000007945 */ /* 0x000fe60003800000 */
[----:B------:R-:W-:-:S04]  /*4610*/  FMUL R16, R16, UR16 ;  /* 0x0000001010107c20 */ /* 0x000fc80008400000 */
[----:B---3--:R-:W-:-:S05]  /*4620*/  FFMA R16, R18, UR13, R16 ;  /* 0x0000000d12107c23 */ /* 0x008fca0008000010 */
[----:B------:R-:W-:-:S05]  /*4630*/  F2FP.F16.F32.PACK_AB R16, RZ, R16 ;  /* 0x00000010ff10723e */ /* 0x000fca00000000ff */
[----:B------:R2:W-:Y:S01]  /*4640*/  @P3 STG.E.U16 desc[UR14][R4.64+0x10], R16 ;  /* 0x0000101004003986 */ /* 0x0005e2000c10150e */
[----:B------:R-:W-:Y:S05]  /*4650*/  @!P2 BRA `(.L_x_40) ;  /* 0x000000000004a947 */ /* 0x000fea0003800000 */
[----:B------:R3:W5:Y:S02]  /*4660*/  LDG.E.LTC128B.U16 R15, desc[UR14][R6.64+0x12] ;  /* 0x0000120e060f7981 */ /* 0x000764000c1e1520 */
.L_x_40:
[----:B------:R-:W-:Y:S05]  /*4670*/  BSYNC B0 ;  /* 0x0000000000007941 */ /* 0x000fea0003800000 */
.L_x_39:
[----:B------:R-:W4:Y:S01]  /*4680*/  LDL.LU R18, [R1+0x1c] ;  /* 0x00001c0001127983 */ /* 0x000f220000300800 */
[----:B--2--5:R-:W-:Y:S01]  /*4690*/  HADD2.F32 R16, -RZ, R15.H0_H0 ;  /* 0x2000000fff107230 */ /* 0x024fe20000004100 */
        /* <DEDUP_REMOVED lines=8> */
.L_x_42:
[----:B------:R-:W-:Y:S05]  /*4720*/  BSYNC B0 ;  /* 0x0000000000007941 */ /* 0x000fea0003800000 */
.L_x_41:
        /* <DEDUP_REMOVED lines=10> */
.L_x_44:
[----:B------:R-:W-:Y:S05]  /*47d0*/  BSYNC B0 ;  /* 0x0000000000007941 */ /* 0x000fea0003800000 */
.L_x_43:
        /* <DEDUP_REMOVED lines=10> */
.L_x_46:
[----:B------:R-:W-:Y:S05]  /*4880*/  BSYNC B0 ;  /* 0x0000000000007941 */ /* 0x000fea0003800000 */
.L_x_45:
        /* <DEDUP_REMOVED lines=10> */
.L_x_48:
[----:B------:R-:W-:Y:S05]  /*4930*/  BSYNC B0 ;  /* 0x0000000000007941 */ /* 0x000fea0003800000 */
.L_x_47:
        /* <DEDUP_REMOVED lines=10> */
.L_x_50:
[----:B------:R-:W-:Y:S05]  /*49e0*/  BSYNC B0 ;  /* 0x0000000000007941 */ /* 0x000fea0003800000 */
.L_x_49:
        /* <DEDUP_REMOVED lines=10> */
.L_x_52:
[----:B------:R-:W-:Y:S05]  /*4a90*/  BSYNC B0 ;  /* 0x0000000000007941 */ /* 0x000fea0003800000 */
.L_x_51:
        /* <DEDUP_REMOVED lines=10> */
.L_x_54:
[----:B------:R-:W-:Y:S05]  /*4b40*/  BSYNC B0 ;  /* 0x0000000000007941 */ /* 0x000fea0003800000 */
.L_x_53:
        /* <DEDUP_REMOVED lines=10> */
.L_x_56:
[----:B------:R-:W-:Y:S05]  /*4bf0*/  BSYNC B0 ;  /* 0x0000000000007941 */ /* 0x000fea0003800000 */
.L_x_55:
        /* <DEDUP_REMOVED lines=10> */
.L_x_58:
[----:B------:R-:W-:Y:S05]  /*4ca0*/  BSYNC B0 ;  /* 0x0000000000007941 */ /* 0x000fea0003800000 */
.L_x_57:
        /* <DEDUP_REMOVED lines=10> */
.L_x_60:
[----:B------:R-:W-:Y:S05]  /*4d50*/  BSYNC B0 ;  /* 0x0000000000007941 */ /* 0x000fea0003800000 */
.L_x_59:
        /* <DEDUP_REMOVED lines=10> */
.L_x_62:
[----:B------:R-:W-:Y:S05]  /*4e00*/  BSYNC B0 ;  /* 0x0000000000007941 */ /* 0x000fea0003800000 */
.L_x_61:
        /* <DEDUP_REMOVED lines=10> */
.L_x_64:
[----:B------:R-:W-:Y:S05]  /*4eb0*/  BSYNC B0 ;  /* 0x0000000000007941 */ /* 0x000fea0003800000 */
.L_x_63:
        /* <DEDUP_REMOVED lines=10> */
.L_x_66:
[----:B------:R-:W-:Y:S05]  /*4f60*/  BSYNC B0 ;  /* 0x0000000000007941 */ /* 0x000fea0003800000 */
.L_x_65:
        /* <DEDUP_REMOVED lines=10> */
.L_x_68:
[----:B------:R-:W-:Y:S05]  /*5010*/  BSYNC B0 ;  /* 0x0000000000007941 */ /* 0x000fea0003800000 */
.L_x_67:
        /* <DEDUP_REMOVED lines=10> */
.L_x_70:
[----:B------:R-:W-:Y:S05]  /*50c0*/  BSYNC B0 ;  /* 0x0000000000007941 */ /* 0x000fea0003800000 */
.L_x_69:
        /* <DEDUP_REMOVED lines=10> */
.L_x_72:
[----:B------:R-:W-:Y:S05]  /*5170*/  BSYNC B0 ;  /* 0x0000000000007941 */ /* 0x000fea0003800000 */
.L_x_71:
        /* <DEDUP_REMOVED lines=10> */
.L_x_74:
[----:B------:R-:W-:Y:S05]  /*5220*/  BSYNC B0 ;  /* 0x0000000000007941 */ /* 0x000fea0003800000 */
.L_x_73:
        /* <DEDUP_REMOVED lines=10> */
.L_x_76:
[----:B------:R-:W-:Y:S05]  /*52d0*/  BSYNC B0 ;  /* 0x0000000000007941 */ /* 0x000fea0003800000 */
.L_x_75:
        /* <DEDUP_REMOVED lines=10> */
.L_x_78:
[----:B------:R-:W-:Y:S05]  /*5380*/  BSYNC B0 ;  /* 0x0000000000007941 */ /* 0x000fea0003800000 */
.L_x_77:
        /* <DEDUP_REMOVED lines=10> */
.L_x_80:
[----:B------:R-:W-:Y:S05]  /*5430*/  BSYNC B0 ;  /* 0x0000000000007941 */ /* 0x000fea0003800000 */
.L_x_79:
        /* <DEDUP_REMOVED lines=10> */
.L_x_82:
[----:B------:R-:W-:Y:S05]  /*54e0*/  BSYNC B0 ;  /* 0x0000000000007941 */ /* 0x000fea0003800000 */
.L_x_81:
        /* <DEDUP_REMOVED lines=10> */
.L_x_84:
[----:B------:R-:W-:Y:S05]  /*5590*/  BSYNC B0 ;  /* 0x0000000000007941 */ /* 0x000fea0003800000 */
.L_x_83:
        /* <DEDUP_REMOVED lines=10> */
.L_x_86:
[----:B------:R-:W-:Y:S05]  /*5640*/  BSYNC B0 ;  /* 0x0000000000007941 */ /* 0x000fea0003800000 */
.L_x_85:
        /* <DEDUP_REMOVED lines=10> */
.L_x_88:
[----:B------:R-:W-:Y:S05]  /*56f0*/  BSYNC B0 ;  /* 0x0000000000007941 */ /* 0x000fea0003800000 */
.L_x_87:
        /* <DEDUP_REMOVED lines=10> */
.L_x_90:
[----:B------:R-:W-:Y:S05]  /*57a0*/  BSYNC B0 ;  /* 0x0000000000007941 */ /* 0x000fea0003800000 */
.L_x_89:
        /* <DEDUP_REMOVED lines=10> */
.L_x_92:
[----:B------:R-:W-:Y:S05]  /*5850*/  BSYNC B0 ;  /* 0x0000000000007941 */ /* 0x000fea0003800000 */
.L_x_91:
        /* <DEDUP_REMOVED lines=10> */
.L_x_94:
[----:B------:R-:W-:Y:S05]  /*5900*/  BSYNC B0 ;  /* 0x0000000000007941 */ /* 0x000fea0003800000 */
.L_x_93:
        /* <DEDUP_REMOVED lines=10> */
.L_x_96:
[----:B------:R-:W-:Y:S05]  /*59b0*/  BSYNC B0 ;  /* 0x0000000000007941 */ /* 0x000fea0003800000 */
.L_x_95:
        /* <DEDUP_REMOVED lines=10> */
.L_x_98:
[----:B------:R-:W-:Y:S05]  /*5a60*/  BSYNC B0 ;  /* 0x0000000000007941 */ /* 0x000fea0003800000 */
.L_x_97:
        /* <DEDUP_REMOVED lines=10> */
.L_x_100:
[----:B------:R-:W-:Y:S05]  /*5b10*/  BSYNC B0 ;  /* 0x0000000000007941 */ /* 0x000fea0003800000 */
.L_x_99:
        /* <DEDUP_REMOVED lines=10> */
.L_x_102:
[----:B------:R-:W-:Y:S05]  /*5bc0*/  BSYNC B0 ;  /* 0x0000000000007941 */ /* 0x000fea0003800000 */
.L_x_101:
        /* <DEDUP_REMOVED lines=10> */
.L_x_104:
[----:B------:R-:W-:Y:S05]  /*5c70*/  BSYNC B0 ;  /* 0x0000000000007941 */ /* 0x000fea0003800000 */
.L_x_103:
        /* <DEDUP_REMOVED lines=10> */
.L_x_106:
[----:B------:R-:W-:Y:S05]  /*5d20*/  BSYNC B0 ;  /* 0x0000000000007941 */ /* 0x000fea0003800000 */
.L_x_105:
        /* <DEDUP_REMOVED lines=10> */
.L_x_108:
[----:B------:R-:W-:Y:S05]  /*5dd0*/  BSYNC B0 ;  /* 0x0000000000007941 */ /* 0x000fea0003800000 */
.L_x_107:
        /* <DEDUP_REMOVED lines=10> */
.L_x_110:
[----:B------:R-:W-:Y:S05]  /*5e80*/  BSYNC B0 ;  /* 0x0000000000007941 */ /* 0x000fea0003800000 */
.L_x_109:
        /* <DEDUP_REMOVED lines=10> */
.L_x_112:
[----:B------:R-:W-:Y:S05]  /*5f30*/  BSYNC B0 ;  /* 0x0000000000007941 */ /* 0x000fea0003800000 */
.L_x_111:
        /* <DEDUP_REMOVED lines=10> */
.L_x_114:
[----:B------:R-:W-:Y:S05]  /*5fe0*/  BSYNC B0 ;  /* 0x0000000000007941 */ /* 0x000fea0003800000 */
.L_x_113:
        /* <DEDUP_REMOVED lines=10> */
.L_x_116:
[----:B------:R-:W-:Y:S05]  /*6090*/  BSYNC B0 ;  /* 0x0000000000007941 */ /* 0x000fea0003800000 */
.L_x_115:
        /* <DEDUP_REMOVED lines=10> */
.L_x_118:
[----:B------:R-:W-:Y:S05]  /*6140*/  BSYNC B0 ;  /* 0x0000000000007941 */ /* 0x000fea0003800000 */
.L_x_117:
        /* <DEDUP_REMOVED lines=10> */
.L_x_120:
[----:B------:R-:W-:Y:S05]  /*61f0*/  BSYNC B0 ;  /* 0x0000000000007941 */ /* 0x000fea0003800000 */
.L_x_119:
        /* <DEDUP_REMOVED lines=10> */
.L_x_122:
[----:B------:R-:W-:Y:S05]  /*62a0*/  BSYNC B0 ;  /* 0x0000000000007941 */ /* 0x000fea0003800000 */
.L_x_121:
        /* <DEDUP_REMOVED lines=10> */
.L_x_124:
[----:B------:R-:W-:Y:S05]  /*6350*/  BSYNC B0 ;  /* 0x0000000000007941 */ /* 0x000fea0003800000 */
.L_x_123:
        /* <DEDUP_REMOVED lines=10> */
.L_x_126:
[----:B------:R-:W-:Y:S05]  /*6400*/  BSYNC B0 ;  /* 0x0000000000007941 */ /* 0x000fea0003800000 */
.L_x_125:
        /* <DEDUP_REMOVED lines=10> */
.L_x_128:
[----:B------:R-:W-:Y:S05]  /*64b0*/  BSYNC B0 ;  /* 0x0000000000007941 */ /* 0x000fea0003800000 */
.L_x_127:
        /* <DEDUP_REMOVED lines=10> */
.L_x_130:
[----:B------:R-:W-:Y:S05]  /*6560*/  BSYNC B0 ;  /* 0x0000000000007941 */ /* 0x000fea0003800000 */
.L_x_129:
        /* <DEDUP_REMOVED lines=10> */
.L_x_132:
[----:B------:R-:W-:Y:S05]  /*6610*/  BSYNC B0 ;  /* 0x0000000000007941 */ /* 0x000fea0003800000 */
.L_x_131:
        /* <DEDUP_REMOVED lines=10> */
.L_x_134:
[----:B------:R-:W-:Y:S05]  /*66c0*/  BSYNC B0 ;  /* 0x0000000000007941 */ /* 0x000fea0003800000 */
.L_x_133:
        /* <DEDUP_REMOVED lines=10> */
.L_x_136:
[----:B------:R-:W-:Y:S05]  /*6770*/  BSYNC B0 ;  /* 0x0000000000007941 */ /* 0x000fea0003800000 */
.L_x_135:
        /* <DEDUP_REMOVED lines=10> */
.L_x_138:
[----:B------:R-:W-:Y:S05]  /*6820*/  BSYNC B0 ;  /* 0x0000000000007941 */ /* 0x000fea0003800000 */
.L_x_137:
        /* <DEDUP_REMOVED lines=10> */
.L_x_140:
[----:B------:R-:W-:Y:S05]  /*68d0*/  BSYNC B0 ;  /* 0x0000000000007941 */ /* 0x000fea0003800000 */
.L_x_139:
        /* <DEDUP_REMOVED lines=10> */
.L_x_142:
[----:B------:R-:W-:Y:S05]  /*6980*/  BSYNC B0 ;  /* 0x0000000000007941 */ /* 0x000fea0003800000 */
.L_x_141:
        /* <DEDUP_REMOVED lines=10> */
.L_x_144:
[----:B------:R-:W-:Y:S05]  /*6a30*/  BSYNC B0 ;  /* 0x0000000000007941 */ /* 0x000fea0003800000 */
.L_x_143:
        /* <DEDUP_REMOVED lines=10> */
.L_x_146:
[----:B------:R-:W-:Y:S05]  /*6ae0*/  BSYNC B0 ;  /* 0x0000000000007941 */ /* 0x000fea0003800000 */
.L_x_145:
        /* <DEDUP_REMOVED lines=10> */
.L_x_148:
[----:B------:R-:W-:Y:S05]  /*6b90*/  BSYNC B0 ;  /* 0x0000000000007941 */ /* 0x000fea0003800000 */
.L_x_147:
[----:B-1-34-:R-:W3:Y:S01]  /*6ba0*/  LDL.LU R9, [R1+0xf4] ;  /* 0x0000f40001097983 */ /* 0x01aee20000300800 */
[----:B-----5:R-:W-:Y:S01]  /*6bb0*/  HADD2.F32 R8, -RZ, R15.H0_H0 ;  /* 0x2000000fff087230 */ /* 0x020fe20000004100 */
        /* <DEDUP_REMOVED lines=8> */
.L_x_150:
[----:B------:R-:W-:Y:S05]  /*6c40*/  BSYNC B0 ;  /* 0x0000000000007941 */ /* 0x000fea0003800000 */
.L_x_149:
[----:B------:R-:W4:Y:S01]  /*6c50*/  LDL.LU R9, [R1+0xf8] ;  /* 0x0000f80001097983 */ /* 0x000f220000300800 */
[----:B-1---5:R-:W-:Y:S01]  /*6c60*/  HADD2.F32 R8, -RZ, R15.H0_H0 ;  /* 0x2000000fff087230 */ /* 0x022fe20000004100 */
[----:B------:R-:W-:Y:S01]  /*6c70*/  ISETP.GT.AND P1, PT, R0, 0x79, P1 ;  /* 0x000000790000780c */ /* 0x000fe20000f24270 */
[----:B------:R-:W-:Y:S01]  /*6c80*/  BSSY B0, `(.L_x_151) ;  /* 0x0000008000007945 */ /* 0x000fe20003800000 */
[----:B------:R-:W-:Y:S02]  /*6c90*/  IADD3 R18, P0, R12, 0x40, RZ ;  /* 0x000000400c127810 */ /* 0x000fe40007f1e0ff */
[----:B------:R-:W-:-:S04]  /*6ca0*/  FMUL R8, R8, UR16 ;  /* 0x0000001008087c20 */ /* 0x000fc80008400000 */
[----:B----4-:R-:W-:-:S05]  /*6cb0*/  FFMA R8, R9, UR13, R8 ;  /* 0x0000000d09087c23 */ /* 0x010fca0008000008 */
[----:B------:R-:W-:-:S05]  /*6cc0*/  F2FP.F16.F32.PACK_AB R8, RZ, R8 ;  /* 0x00000008ff08723e */ /* 0x000fca00000000ff */
[----:B------:R1:W-:Y:S01]  /*6cd0*/  @P2 STG.E.U16 desc[UR14][R4.64+0xf0], R8 ;  /* 0x0000f00804002986 */ /* 0x0003e2000c10150e */
[----:B------:R-:W-:Y:S05]  /*6ce0*/  @!P1 BRA `(.L_x_152) ;  /* 0x0000000000049947 */ /* 0x000fea0003800000 */
[----:B------:R4:W5:Y:S02]  /*6cf0*/  LDG.E.LTC128B.U16 R15, desc[UR14][R6.64+0xf2] ;  /* 0x0000f20e060f7981 */ /* 0x000964000c1e1520 */
.L_x_152:
[----:B------:R-:W-:Y:S05]  /*6d00*/  BSYNC B0 ;  /* 0x0000000000007941 */ /* 0x000fea0003800000 */
.L_x_151:
[----:B-1----:R-:W2:Y:S01]  /*6d10*/  LDL.LU R8, [R1+0xfc] ;  /* 0x0000fc0001087983 */ /* 0x002ea20000300800 */
[----:B0--345:R-:W-:Y:S01]  /*6d20*/  HADD2.F32 R6, -RZ, R15.H0_H0 ;  /* 0x2000000fff067230 */ /* 0x039fe20000004100 */
[----:B------:R-:W-:Y:S02]  /*6d30*/  IADD3.X R7, RZ, R13, RZ, P0, !PT ;  /* 0x0000000dff077210 */ /* 0x000fe400007fe4ff */
[----:B------:R-:W-:Y:S02]  /*6d40*/  ISETP.GT.AND P0, PT, R14, 0x40, PT ;  /* 0x000000400e00780c */ /* 0x000fe40003f04270 */
[----:B------:R-:W-:Y:S01]  /*6d50*/  FMUL R6, R6, UR16 ;  /* 0x0000001006067c20 */ /* 0x000fe20008400000 */
[----:B------:R-:W-:Y:S01]  /*6d60*/  IMAD R7, R7, UR20, RZ ;  /* 0x0000001407077c24 */ /* 0x000fe2000f8e02ff */
[----:B------:R-:W-:-:S03]  /*6d70*/  ISETP.GT.AND P3, PT, R0, RZ, P0 ;  /* 0x000000ff0000720c */ /* 0x000fc60000764270 */
[----:B------:R-:W-:Y:S02]  /*6d80*/  IMAD R19, R18, UR21, R7 ;  /* 0x0000001512137c24 */ /* 0x000fe4000f8e0207 */
[----:B--2---:R-:W-:Y:S01]  /*6d90*/  FFMA R6, R8, UR13, R6 ;  /* 0x0000000d08067c23 */ /* 0x004fe20008000006 */
[----:B------:R-:W-:-:S04]  /*6da0*/  IMAD.WIDE.U32 R8, R18, UR20, R10 ;  /* 0x0000001412087c25 */ /* 0x000fc8000f8e000a */
[----:B------:R-:W-:Y:S01]  /*6db0*/  F2FP.F16.F32.PACK_AB R16, RZ, R6 ;  /* 0x00000006ff10723e */ /* 0x000fe200000000ff */
[----:B------:R-:W-:Y:S01]  /*6dc0*/  IMAD.IADD R7, R9, 0x1, R19 ;  /* 0x0000000109077824 */ /* 0x000fe200078e0213 */
[----:B------:R-:W-:-:S03]  /*6dd0*/  LEA R6, P2, R8, UR22, 0x1 ;  /* 0x0000001608067c11 */ /* 0x000fc6000f8408ff */
[----:B------:R0:W-:Y:S01]  /*6de0*/  @P1 STG.E.U16 desc[UR14][R4.64+0xf2], R16 ;  /* 0x0000f21004001986 */ /* 0x0001e2000c10150e */
[----:B------:R-:W-:-:S05]  /*6df0*/  LEA.HI.X R7, R8, UR23, R7, 0x1, P2 ;  /* 0x0000001708077c11 */ /* 0x000fca00090f0c07 */
[----:B------:R-:W2:Y:S01]  /*6e00*/  @P3 LDG.E.LTC128B.U16 R15, desc[UR14][R6.64] ;  /* 0x0000000e060f3981 */ /* 0x000ea2000c1e1520 */
[----:B------:R-:W-:Y:S01]  /*6e10*/  USHF.L.U32 UR6, UR18, 0x6, URZ ;  /* 0x0000000612067899 */ /* 0x000fe2000800063f */
[----:B------:R-:W-:Y:S01]  /*6e20*/  ISETP.GT.AND P2, PT, R0, 0x1, P0 ;  /* 0x000000010000780c */ /* 0x000fe20000744270 */
[----:B------:R-:W-:Y:S01]  /*6e30*/  USHF.L.U64.HI UR4, UR18, 0x6, UR19 ;  /* 0x0000000612047899 */ /* 0x000fe20008010213 */
[----:B------:R-:W-:Y:S01]  /*6e40*/  BSSY B0, `(.L_x_153) ;  /* 0x000000c000007945 */ /* 0x000fe20003800000 */
[----:B------:R-:W-:Y:S02]  /*6e50*/  USHF.L.U32 UR7, UR6, 0x1, URZ ;  /* 0x0000000106077899 */ /* 0x000fe4000800063f */
[----:B------:R-:W-:Y:S01]  /*6e60*/  USHF.L.U64.HI UR4, UR6, 0x1, UR4 ;  /* 0x0000000106047899 */ /* 0x000fe20008010204 */
[----:B--2---:R-:W-:-:S05]  /*6e70*/  HADD2.F32 R8, -RZ, R15.H0_H0 ;  /* 0x2000000fff087230 */ /* 0x004fca0000004100 */
[----:B------:R-:W-:Y:S01]  /*6e80*/  FMUL R9, R8, UR16 ;  /* 0x0000001008097c20 */ /* 0x000fe20008400000 */
[----:B------:R-:W-:-:S03]  /*6e90*/  IADD3 R8, P1, R2, UR7, RZ ;  /* 0x0000000702087c10 */ /* 0x000fc6000ff3e0ff */
[----:B------:R-:W-:-:S05]  /*6ea0*/  FFMA R9, R152, UR13, R9 ;  /* 0x0000000d98097c23 */ /* 0x000fca0008000009 */
[----:B0-----:R-:W-:Y:S02]  /*6eb0*/  F2FP.F16.F32.PACK_AB R5, RZ, R9 ;  /* 0x00000009ff05723e */ /* 0x001fe400000000ff */
[----:B------:R-:W-:-:S05]  /*6ec0*/  IADD3.X R9, R3, UR4, RZ, P1, !PT ;  /* 0x0000000403097c10 */ /* 0x000fca0008ffe4ff */
[----:B------:R0:W-:Y:S01]  /*6ed0*/  @P3 STG.E.U16 desc[UR14][R8.64], R5 ;  /* 0x0000000508003986 */ /* 0x0001e2000c10150e */
[----:B------:R-:W-:Y:S05]  /*6ee0*/  @!P2 BRA `(.L_x_154) ;  /* 0x000000000004a947 */ /* 0x000fea0003800000 */
[----:B------:R1:W5:Y:S02]  /*6ef0*/  LDG.E.LTC128B.U16 R15, desc[UR14][R6.64+0x2] ;  /* 0x0000020e060f7981 */ /* 0x000364000c1e1520 */
.L_x_154:
[----:B------:R-:W-:Y:S05]  /*6f00*/  BSYNC B0 ;  /* 0x0000000000007941 */ /* 0x000fea0003800000 */
.L_x_153:
[----:B-----5:R-:W-:Y:S01]  /*6f10*/  HADD2.F32 R16, -RZ, R15.H0_H0 ;  /* 0x2000000fff107230 */ /* 0x020fe20000004100 */
[----:B------:R-:W-:Y:S01]  /*6f20*/  ISETP.GT.AND P1, PT, R14, 0x48, PT ;  /* 0x000000480e00780c */ /* 0x000fe20003f24270 */
[----:B0-----:R-:W-:Y:S01]  /*6f30*/  IMAD.WIDE.U32 R4, R18, R17, UR10 ;  /* 0x0000000a12047e25 */ /* 0x001fe2000f8e0011 */
[----:B------:R-:W-:Y:S03]  /*6f40*/  BSSY B0, `(.L_x_155) ;  /* 0x000000c000007945 */ /* 0x000fe60003800000 */
[----:B------:R-:W-:Y:S01]  /*6f50*/  FMUL R16, R16, UR16 ;  /* 0x0000001010107c20 */ /* 0x000fe20008400000 */
[----:B------:R-:W-:-:S03]  /*6f60*/  IADD3 R18, P3, R10, R4, RZ ;  /* 0x000000040a127210 */ /* 0x000fc60007f7e0ff */
[----:B------:R-:W-:Y:S01]  /*6f70*/  FFMA R16, R153, UR13, R16 ;  /* 0x0000000d99107c23 */ /* 0x000fe20008000010 */
[----:B------:R-:W-:Y:S02]  /*6f80*/  IADD3.X R5, R11, R19, R5, P3, !PT ;  /* 0x000000130b057210 */ /* 0x000fe40001ffe405 */
[----:B------:R-:W-:Y:S02]  /*6f90*/  ISETP.GT.AND P3, PT, R0, RZ, P1 ;  /* 0x000000ff0000720c */ /* 0x000fe40000f64270 */
[----:B------:R-:W-:Y:S02]  /*6fa0*/  F2FP.F16.F32.PACK_AB R16, RZ, R16 ;  /* 0x00000010ff10723e */ /* 0x000fe400000000ff */
[----:B------:R-:W-:-:S03]  /*6fb0*/  LEA R4, P4, R18, UR22, 0x1 ;  /* 0x0000001612047c11 */ /* 0x000fc6000f8808ff */
[----:B------:R0:W-:Y:S01]  /*6fc0*/  @P2 STG.E.U16 desc[UR14][R8.64+0x2], R16 ;  /* 0x0000021008002986 */ /* 0x0001e2000c10150e */
[----:B------:R-:W-:-:S05]  /*6fd0*/  LEA.HI.X R5, R18, UR23, R5, 0x1, P4 ;  /* 0x0000001712057c11 */ /* 0x000fca000a0f0c05 */
[----:B------:R-:W-:Y:S05]  /*6fe0*/  @!P3 BRA `(.L_x_156) ;  /* 0x000000000004b947 */ /* 0x000fea0003800000 */
[----:B------:R2:W5:Y:S02]  /*6ff0*/  LDG.E.LTC128B.U16 R15, desc[UR14][R4.64] ;  /* 0x0000000e040f7981 */ /* 0x000564000c1e1520 */
.L_x_156:
[----:B------:R-:W-:Y:S05]  /*7000*/  BSYNC B0 ;  /* 0x0000000000007941 */ /* 0x000fea0003800000 */
.L_x_155:
[----:B0----5:R-:W-:Y:S01]  /*7010*/  HADD2.F32 R16, -RZ, R15.H0_H0 ;  /* 0x2000000fff107230 */ /* 0x021fe20000004100 */
[----:B------:R-:W-:Y:S01]  /*7020*/  IADD3 R18, P4, R8, UR8, RZ ;  /* 0x0000000808127c10 */ /* 0x000fe2000ff9e0ff */
[----:B------:R-:W-:Y:S01]  /*7030*/  BSSY B0, `(.L_x_157) ;  /* 0x0000009000007945 */ /* 0x000fe20003800000 */
[----:B------:R-:W-:Y:S02]  /*7040*/  ISETP.GT.AND P2, PT, R0, 0x1, P1 ;  /* 0x000000010000780c */ /* 0x000fe40000f44270 */
[----:B------:R-:W-:-:S04]  /*7050*/  FMUL R19, R16, UR16 ;  /* 0x0000001010137c20 */ /* 0x000fc80008400000 */
[----:B------:R-:W-:-:S05]  /*7060*/  FFMA R19, R154, UR13, R19 ;  /* 0x0000000d9a137c23 */ /* 0x000fca0008000013 */
[----:B------:R-:W-:Y:S02]  /*7070*/  F2FP.F16.F32.PACK_AB R16, RZ, R19 ;  /* 0x00000013ff10723e */ /* 0x000fe400000000ff */
[----:B------:R-:W-:-:S05]  /*7080*/  IADD3.X R19, R9, UR5, RZ, P4, !PT ;  /* 0x0000000509137c10 */ /* 0x000fca000a7fe4ff */
[----:B------:R0:W-:Y:S01]  /*7090*/  @P3 STG.E.U16 desc[UR14][R18.64], R16 ;  /* 0x0000001012003986 */ /* 0x0001e2000c10150e */
[----:B------:R-:W-:Y:S05]  /*70a0*/  @!P2 BRA `(.L_x_158) ;  /* 0x000000000004a947 */ /* 0x000fea0003800000 */
[----:B------:R3:W5:Y:S02]  /*70b0*/  LDG.E.LTC128B.U16 R15, desc[UR14][R4.64+0x2] ;  /* 0x0000020e040f7981 */ /* 0x000764000c1e1520 */
.L_x_158:
[----:B------:R-:W-:Y:S05]  /*70c0*/  BSYNC B0 ;  /* 0x0000000000007941 */ /* 0x000fea0003800000 */
.L_x_157:
[----:B0----5:R-:W-:Y:S01]  /*70d0*/  HADD2.F32 R16, -RZ, R15.H0_H0 ;  /* 0x2000000fff107230 */ /* 0x021fe20000004100 */
[----:B------:R-:W-:Y:S01]  /*70e0*/  ISETP.GT.AND P3, PT, R0, 0x8, P0 ;  /* 0x000000080000780c */ /* 0x000fe20000764270 */
[----:B------:R-:W-:Y:S03]  /*70f0*/  BSSY B0, `(.L_x_159) ;  /* 0x0000007000007945 */ /* 0x000fe60003800000 */
[----:B------:R-:W-:-:S04]  /*7100*/  FMUL R16, R16, UR16 ;  /* 0x0000001010107c20 */ /* 0x000fc80008400000 */
[----:B------:R-:W-:-:S05]  /*7110*/  FFMA R16, R155, UR13, R16 ;  /* 0x0000000d9b107c23 */ /* 0x000fca0008000010 */
[----:B------:R-:W-:-:S05]  /*7120*/  F2FP.F16.F32.PACK_AB R16, RZ, R16 ;  /* 0x00000010ff10723e */ /* 0x000fca00000000ff */
[----:B------:R0:W-:Y:S01]  /*7130*/  @P2 STG.E.U16 desc[UR14][R18.64+0x2], R16 ;  /* 0x0000021012002986 */ /* 0x0001e2000c10150e */
[----:B------:R-:W-:Y:S05]  /*7140*/  @!P3 BRA `(.L_x_160) ;  /* 0x000000000004b947 */ /* 0x000fea0003800000 */
[----:B------:R4:W5:Y:S02]  /*7150*/  LDG.E.LTC128B.U16 R15, desc[UR14][R6.64+0x10] ;  /* 0x0000100e060f7981 */ /* 0x000964000c1e1520 */
.L_x_160:
[----:B------:R-:W-:Y:S05]  /*7160*/  BSYNC B0 ;  /* 0x0000000000007941 */ /* 0x000fea0003800000 */
.L_x_159:
        /* <DEDUP_REMOVED lines=9> */
.L_x_162:
[----:B------:R-:W-:Y:S05]  /*7200*/  BSYNC B0 ;  /* 0x0000000000007941 */ /* 0x000fea0003800000 */
.L_x_161:
[----:B-----5:R-:W-:Y:S01]  /*7210*/  HADD2.F32 R16, -RZ, R15.H0_H0 ;  /* 0x2000000fff107230 */ /* 0x020fe20000004100 */
        /* <DEDUP_REMOVED lines=8> */
.L_x_164:
[----:B------:R-:W-:Y:S05]  /*72a0*/  BSYNC B0 ;  /* 0x0000000000007941 */ /* 0x000fea0003800000 */
.L_x_163:
[----:B0----5:R-:W-:Y:S01]  /*72b0*/  HADD2.F32 R16, -RZ, R15.H0_H0 ;  /* 0x2000000fff107230 */ /* 0x021fe20000004100 */
[----:B------:R-:W-:Y:S01]  /*72c0*/  ISETP.GT.AND P2, PT, R0, 0x9, P1 ;  /* 0x000000090000780c */ /* 0x000fe20000f44270 */
[----:B------:R-:W-:Y:S01]  /*72d0*/  IMAD.U32 R21, RZ, RZ, UR8 ;  /* 0x00000008ff157e24 */ /* 0x000fe2000f8e00ff */
[----:B------:R-:W-:Y:S01]  /*72e0*/  BSSY B0, `(.L_x_165) ;  /* 0x000000a000007945 */ /* 0x000fe20003800000 */
[----:B------:R-:W-:Y:S02]  /*72f0*/  IMAD.U32 R23, RZ, RZ, UR5 ;  /* 0x00000005ff177e24 */ /* 0x000fe4000f8e00ff */
[----:B------:R-:W-:Y:S01]  /*7300*/  FMUL R19, R16, UR16 ;  /* 0x0000001010137c20 */ /* 0x000fe20008400000 */
[----:B------:R-:W-:-:S03]  /*7310*/  IADD3 R18, P4, P5, R21, UR7, R2 ;  /* 0x0000000715127c10 */ /* 0x000fc6000fd9e002 */
[----:B------:R-:W-:-:S05]  /*7320*/  FFMA R19, R158, UR13, R19 ;  /* 0x0000000d9e137c23 */ /* 0x000fca0008000013 */
[----:B------:R-:W-:Y:S02]  /*7330*/  F2FP.F16.F32.PACK_AB R16, RZ, R19 ;  /* 0x00000013ff10723e */ /* 0x000fe400000000ff */
[----:B------:R-:W-:-:S05]  /*7340*/  IADD3.X R19, R23, UR4, R3, P4, P5 ;  /* 0x0000000417137c10 */ /* 0x000fca000a7ea403 */
[----:B------:R0:W-:Y:S01]  /*7350*/  @P3 STG.E.U16 desc[UR14][R18.64+0x10], R16 ;  /* 0x0000101012003986 */ /* 0x0001e2000c10150e */
[----:B------:R-:W-:Y:S05]  /*7360*/  @!P2 BRA `(.L_x_166) ;  /* 0x000000000004a947 */ /* 0x000fea0003800000 */
[----:B------:R0:W5:Y:S02]  /*7370*/  LDG.E.LTC128B.U16 R15, desc[UR14][R4.64+0x12] ;  /* 0x0000120e040f7981 */ /* 0x000164000c1e1520 */
.L_x_166:
[----:B------:R-:W-:Y:S05]  /*7380*/  BSYNC B0 ;  /* 0x0000000000007941 */ /* 0x000fea0003800000 */
.L_x_165:
        /* <DEDUP_REMOVED lines=9> */
.L_x_168:
[----:B------:R-:W-:Y:S05]  /*7420*/  BSYNC B0 ;  /* 0x0000000000007941 */ /* 0x000fea0003800000 */
.L_x_167:
        /* <DEDUP_REMOVED lines=9> */
.L_x_170:
[----:B------:R-:W-:Y:S05]  /*74c0*/  BSYNC B0 ;  /* 0x0000000000007941 */ /* 0x000fea0003800000 */
.L_x_169:
        /* <DEDUP_REMOVED lines=9> */
.L_x_172:
[----:B------:R-:W-:Y:S05]  /*7560*/  BSYNC B0 ;  /* 0x0000000000007941 */ /* 0x000fea0003800000 */
.L_x_171:
        /* <DEDUP_REMOVED lines=9> */
.L_x_174:
[----:B------:R-:W-:Y:S05]  /*7600*/  BSYNC B0 ;  /* 0x0000000000007941 */ /* 0x000fea0003800000 */
.L_x_173:
        /* <DEDUP_REMOVED lines=9> */
.L_x_176:
[----:B------:R-:W-:Y:S05]  /*76a0*/  BSYNC B0 ;  /* 0x0000000000007941 */ /* 0x000fea0003800000 */
.L_x_175:
        /* <DEDUP_REMOVED lines=9> */
.L_x_178:
[----:B------:R-:W-:Y:S05]  /*7740*/  BSYNC B0 ;  /* 0x0000000000007941 */ /* 0x000fea0003800000 */
.L_x_177:
        /* <DEDUP_REMOVED lines=9> */
.L_x_180:
[----:B------:R-:W-:Y:S05]  /*77e0*/  BSYNC B0 ;  /* 0x0000000000007941 */ /* 0x000fea0003800000 */
.L_x_179:
        /* <DEDUP_REMOVED lines=9> */
.L_x_182:
[----:B------:R-:W-:Y:S05]  /*7880*/  BSYNC B0 ;  /* 0x0000000000007941 */ /* 0x000fea0003800000 */
.L_x_181:
        /* <DEDUP_REMOVED lines=9> */
.L_x_184:
[----:B------:R-:W-:Y:S05]  /*7920*/  BSYNC B0 ;  /* 0x0000000000007941 */ /* 0x000fea0003800000 */
.L_x_183:
        /* <DEDUP_REMOVED lines=9> */
.L_x_186:
[----:B------:R-:W-:Y:S05]  /*79c0*/  BSYNC B0 ;  /* 0x0000000000007941 */ /* 0x000fea0003800000 */
.L_x_185:
        /* <DEDUP_REMOVED lines=9> */
.L_x_188:
[----:B------:R-:W-:Y:S05]  /*7a60*/  BSYNC B0 ;  /* 0x0000000000007941 */ /* 0x000fea0003800000 */
.L_x_187:
        /* <DEDUP_REMOVED lines=9> */
.L_x_190:
[----:B------:R-:W-:Y:S05]  /*7b00*/  BSYNC B0 ;  /* 0x0000000000007941 */ /* 0x000fea0003800000 */
.L_x_189:
        /* <DEDUP_REMOVED lines=9> */
.L_x_192:
[----:B------:R-:W-:Y:S05]  /*7ba0*/  BSYNC B0 ;  /* 0x0000000000007941 */ /* 0x000fea0003800000 */
.L_x_191:
        /* <DEDUP_REMOVED lines=9> */
.L_x_194:
[----:B------:R-:W-:Y:S05]  /*7c40*/  BSYNC B0 ;  /* 0x0000000000007941 */ /* 0x000fea0003800000 */
.L_x_193:
        /* <DEDUP_REMOVED lines=9> */
.L_x_196:
[----:B------:R-:W-:Y:S05]  /*7ce0*/  BSYNC B0 ;  /* 0x0000000000007941 */ /* 0x000fea0003800000 */
.L_x_195:
        /* <DEDUP_REMOVED lines=9> */
.L_x_198:
[----:B------:R-:W-:Y:S05]  /*7d80*/  BSYNC B0 ;  /* 0x0000000000007941 */ /* 0x000fea0003800000 */
.L_x_197:
        /* <DEDUP_REMOVED lines=9> */
.L_x_200:
[----:B------:R-:W-:Y:S05]  /*7e20*/  BSYNC B0 ;  /* 0x0000000000007941 */ /* 0x000fea0003800000 */
.L_x_199:
        /* <DEDUP_REMOVED lines=9> */
.L_x_202:
[----:B------:R-:W-:Y:S05]  /*7ec0*/  BSYNC B0 ;  /* 0x0000000000007941 */ /* 0x000fea0003800000 */
.L_x_201:
        /* <DEDUP_REMOVED lines=9> */
.L_x_204:
[----:B------:R-:W-:Y:S05]  /*7f60*/  BSYNC B0 ;  /* 0x0000000000007941 */ /* 0x000fea0003800000 */
.L_x_203:
        /* <DEDUP_REMOVED lines=9> */
.L_x_206:
[----:B------:R-:W-:Y:S05]  /*8000*/  BSYNC B0 ;  /* 0x0000000000007941 */ /* 0x000fea0003800000 */
.L_x_205:
        /* <DEDUP_REMOVED lines=9> */
.L_x_208:
[----:B------:R-:W-:Y:S05]  /*80a0*/  BSYNC B0 ;  /* 0x0000000000007941 */ /* 0x000fea0003800000 */
.L_x_207:
        /* <DEDUP_REMOVED lines=9> */
.L_x_210:
[----:B------:R-:W-:Y:S05]  /*8140*/  BSYNC B0 ;  /* 0x0000000000007941 */ /* 0x000fea0003800000 */
.L_x_209:
        /* <DEDUP_REMOVED lines=9> */
.L_x_212:
[----:B------:R-:W-:Y:S05]  /*81e0*/  BSYNC B0 ;  /* 0x0000000000007941 */ /* 0x000fea0003800000 */
.L_x_211:
        /* <DEDUP_REMOVED lines=9> */
.L_x_214:
[----:B------:R-:W-:Y:S05]  /*8280*/  BSYNC B0 ;  /* 0x0000000000007941 */ /* 0x000fea0003800000 */
.L_x_213:
        /* <DEDUP_REMOVED lines=9> */
.L_x_216:
[----:B------:R-:W-:Y:S05]  /*8320*/  BSYNC B0 ;  /* 0x0000000000007941 */ /* 0x000fea0003800000 */
.L_x_215:
        /* <DEDUP_REMOVED lines=9> */
.L_x_218:
[----:B------:R-:W-:Y:S05]  /*83c0*/  BSYNC B0 ;  /* 0x0000000000007941 */ /* 0x000fea0003800000 */
.L_x_217:
        /* <DEDUP_REMOVED lines=9> */
.L_x_220:
[----:B------:R-:W-:Y:S05]  /*8460*/  BSYNC B0 ;  /* 0x0000000000007941 */ /* 0x000fea0003800000 */
.L_x_219:
        /* <DEDUP_REMOVED lines=9> */
.L_x_222:
[----:B------:R-:W-:Y:S05]  /*8500*/  BSYNC B0 ;  /* 0x0000000000007941 */ /* 0x000fea0003800000 */
.L_x_221:
        /* <DEDUP_REMOVED lines=9> */
.L_x_224:
[----:B------:R-:W-:Y:S05]  /*85a0*/  BSYNC B0 ;  /* 0x0000000000007941 */ /* 0x000fea0003800000 */
.L_x_223:
        /* <DEDUP_REMOVED lines=9> */
.L_x_226:
[----:B------:R-:W-:Y:S05]  /*8640*/  BSYNC B0 ;  /* 0x0000000000007941 */ /* 0x000fea0003800000 */
.L_x_225:
        /* <DEDUP_REMOVED lines=9> */
.L_x_228:
[----:B------:R-:W-:Y:S05]  /*86e0*/  BSYNC B0 ;  /* 0x0000000000007941 */ /* 0x000fea0003800000 */
.L_x_227:
        /* <DEDUP_REMOVED lines=9> */
.L_x_230:
[----:B------:R-:W-:Y:S05]  /*8780*/  BSYNC B0 ;  /* 0x0000000000007941 */ /* 0x000fea0003800000 */
.L_x_229:
        /* <DEDUP_REMOVED lines=9> */
.L_x_232:
[----:B------:R-:W-:Y:S05]  /*8820*/  BSYNC B0 ;  /* 0x0000000000007941 */ /* 0x000fea0003800000 */
.L_x_231:
        /* <DEDUP_REMOVED lines=9> */
.L_x_234:
[----:B------:R-:W-:Y:S05]  /*88c0*/  BSYNC B0 ;  /* 0x0000000000007941 */ /* 0x000fea0003800000 */
.L_x_233:
        /* <DEDUP_REMOVED lines=9> */
.L_x_236:
[----:B------:R-:W-:Y:S05]  /*8960*/  BSYNC B0 ;  /* 0x0000000000007941 */ /* 0x000fea0003800000 */
.L_x_235:
        /* <DEDUP_REMOVED lines=9> */
.L_x_238:
[----:B------:R-:W-:Y:S05]  /*8a00*/  BSYNC B0 ;  /* 0x0000000000007941 */ /* 0x000fea0003800000 */
.L_x_237:
        /* <DEDUP_REMOVED lines=9> */
.L_x_240:
[----:B------:R-:W-:Y:S05]  /*8aa0*/  BSYNC B0 ;  /* 0x0000000000007941 */ /* 0x000fea0003800000 */
.L_x_239:
        /* <DEDUP_REMOVED lines=9> */
.L_x_242:
[----:B------:R-:W-:Y:S05]  /*8b40*/  BSYNC B0 ;  /* 0x0000000000007941 */ /* 0x000fea0003800000 */
.L_x_241:
        /* <DEDUP_REMOVED lines=9> */
.L_x_244:
[----:B------:R-:W-:Y:S05]  /*8be0*/  BSYNC B0 ;  /* 0x0000000000007941 */ /* 0x000fea0003800000 */
.L_x_243:
        /* <DEDUP_REMOVED lines=9> */
.L_x_246:
[----:B------:R-:W-:Y:S05]  /*8c80*/  BSYNC B0 ;  /* 0x0000000000007941 */ /* 0x000fea0003800000 */
.L_x_245:
        /* <DEDUP_REMOVED lines=9> */
.L_x_248:
[----:B------:R-:W-:Y:S05]  /*8d20*/  BSYNC B0 ;  /* 0x0000000000007941 */ /* 0x000fea0003800000 */
.L_x_247:
        /* <DEDUP_REMOVED lines=9> */
.L_x_250:
[----:B------:R-:W-:Y:S05]  /*8dc0*/  BSYNC B0 ;  /* 0x0000000000007941 */ /* 0x000fea0003800000 */
.L_x_249:
        /* <DEDUP_REMOVED lines=9> */
.L_x_252:
[----:B------:R-:W-:Y:S05]  /*8e60*/  BSYNC B0 ;  /* 0x0000000000007941 */ /* 0x000fea0003800000 */
.L_x_251:
        /* <DEDUP_REMOVED lines=9> */
.L_x_254:
[----:B------:R-:W-:Y:S05]  /*8f00*/  BSYNC B0 ;  /* 0x0000000000007941 */ /* 0x000fea0003800000 */
.L_x_253:
        /* <DEDUP_REMOVED lines=9> */
.L_x_256:
[----:B------:R-:W-:Y:S05]  /*8fa0*/  BSYNC B0 ;  /* 0x0000000000007941 */ /* 0x000fea0003800000 */
.L_x_255:
        /* <DEDUP_REMOVED lines=9> */
.L_x_258:
[----:B------:R-:W-:Y:S05]  /*9040*/  BSYNC B0 ;  /* 0x0000000000007941 */ /* 0x000fea0003800000 */
.L_x_257:
        /* <DEDUP_REMOVED lines=9> */
.L_x_260:
[----:B------:R-:W-:Y:S05]  /*90e0*/  BSYNC B0 ;  /* 0x0000000000007941 */ /* 0x000fea0003800000 */
.L_x_259:
        /* <DEDUP_REMOVED lines=9> */
.L_x_262:
[----:B------:R-:W-:Y:S05]  /*9180*/  BSYNC B0 ;  /* 0x0000000000007941 */ /* 0x000fea0003800000 */
.L_x_261:
        /* <DEDUP_REMOVED lines=9> */
.L_x_264:
[----:B------:R-:W-:Y:S05]  /*9220*/  BSYNC B0 ;  /* 0x0000000000007941 */ /* 0x000fea0003800000 */
.L_x_263:
        /* <DEDUP_REMOVED lines=9> */
.L_x_266:
[----:B------:R-:W-:Y:S05]  /*92c0*/  BSYNC B0 ;  /* 0x0000000000007941 */ /* 0x000fea0003800000 */
.L_x_265:
        /* <DEDUP_REMOVED lines=9> */
.L_x_268:
[----:B------:R-:W-:Y:S05]  /*9360*/  BSYNC B0 ;  /* 0x0000000000007941 */ /* 0x000fea0003800000 */
.L_x_267:
        /* <DEDUP_REMOVED lines=9> */
.L_x_270:
[----:B------:R-:W-:Y:S05]  /*9400*/  BSYNC B0 ;  /* 0x0000000000007941 */ /* 0x000fea0003800000 */
.L_x_269:
        /* <DEDUP_REMOVED lines=9> */
.L_x_272:
[----:B------:R-:W-:Y:S05]  /*94a0*/  BSYNC B0 ;  /* 0x0000000000007941 */ /* 0x000fea0003800000 */
.L_x_271:
        /* <DEDUP_REMOVED lines=9> */
.L_x_274:
[----:B------:R-:W-:Y:S05]  /*9540*/  BSYNC B0 ;  /* 0x0000000000007941 */ /* 0x000fea0003800000 */
.L_x_273:
[----:B01--45:R-:W-:Y:S01]  /*9550*/  HADD2.F32 R6, -RZ, R15.H0_H0 ;  /* 0x2000000fff067230 */ /* 0x033fe20000004100 */
        /* <DEDUP_REMOVED lines=8> */
.L_x_276:
[----:B------:R-:W-:Y:S05]  /*95e0*/  BSYNC B0 ;  /* 0x0000000000007941 */ /* 0x000fea0003800000 */
.L_x_275:
[----:B0----5:R-:W-:Y:S01]  /*95f0*/  HADD2.F32 R6, -RZ, R15.H0_H0 ;  /* 0x2000000fff067230 */ /* 0x021fe20000004100 */
[----:B------:R-:W-:Y:S01]  /*9600*/  ISETP.GT.AND P1, PT, R0, 0x79, P1 ;  /* 0x000000790000780c */ /* 0x000fe20000f24270 */
[----:B------:R-:W-:Y:S01]  /*9610*/  BSSY B0, `(.L_x_277) ;  /* 0x000000b000007945 */ /* 0x000fe20003800000 */
[----:B------:R-:W-:Y:S02]  /*9620*/  IADD3 R20, P0, R12, 0x80, RZ ;  /* 0x000000800c147810 */ /* 0x000fe40007f1e0ff */
[----:B------:R-:W-:Y:S01]  /*9630*/  FMUL R7, R6, UR16 ;  /* 0x0000001006077c20 */ /* 0x000fe20008400000 */
[----:B------:R-:W-:-:S03]  /*9640*/  @P2 IMAD.MOV.U32 R6, RZ, RZ, R18 ;  /* 0x000000ffff062224 */ /* 0x000fc600078e0012 */
[----:B------:R-:W-:-:S05]  /*9650*/  FFMA R7, R214, UR13, R7 ;  /* 0x0000000dd6077c23 */ /* 0x000fca0008000007 */
[----:B------:R-:W-:-:S04]  /*9660*/  F2FP.F16.F32.PACK_AB R7, RZ, R7 ;  /* 0x00000007ff07723e */ /* 0x000fc800000000ff */
[----:B------:R-:W-:Y:S01]  /*9670*/  PRMT R8, R7, 0x7610, R8 ;  /* 0x0000761007087816 */ /* 0x000fe20000000008 */
[----:B------:R-:W-:-:S05]  /*9680*/  @P2 IMAD.MOV.U32 R7, RZ, RZ, R19 ;  /* 0x000000ffff072224 */ /* 0x000fca00078e0013 */
[----:B------:R0:W-:Y:S01]  /*9690*/  @P2 STG.E.U16 desc[UR14][R6.64+0xf0], R8 ;  /* 0x0000f00806002986 */ /* 0x0001e2000c10150e */
[----:B------:R-:W-:Y:S05]  /*96a0*/  @!P1 BRA `(.L_x_278) ;  /* 0x0000000000049947 */ /* 0x000fea0003800000 */
[----:B------:R4:W5:Y:S02]  /*96b0*/  LDG.E.LTC128B.U16 R15, desc[UR14][R4.64+0xf2] ;  /* 0x0000f20e040f7981 */ /* 0x000964000c1e1520 */
.L_x_278:
[----:B------:R-:W-:Y:S05]  /*96c0*/  BSYNC B0 ;  /* 0x0000000000007941 */ /* 0x000fea0003800000 */
.L_x_277:
[----:B-12345:R-:W-:Y:S02]  /*96d0*/  HADD2.F32 R4, -RZ, R15.H0_H0 ;  /* 0x2000000fff047230 */ /* 0x03efe40000004100 */
[----:B------:R-:W-:Y:S01]  /*96e0*/  IMAD.X R5, RZ, RZ, R13, P0 ;  /* 0x000000ffff057224 */ /* 0x000fe200000e060d */
[----:B------:R-:W-:Y:S01]  /*96f0*/  ISETP.GT.AND P0, PT, R14, 0x80, PT ;  /* 0x000000800e00780c */ /* 0x000fe20003f04270 */
[----:B0-----:R-:W-:-:S04]  /*9700*/  IMAD.WIDE.U32 R6, R20, UR20, R10 ;  /* 0x0000001414067c25 */ /* 0x001fc8000f8e000a */
[----:B------:R-:W-:Y:S01]  /*9710*/  FMUL R4, R4, UR16 ;  /* 0x0000001004047c20 */ /* 0x000fe20008400000 */
[----:B------:R-:W-:Y:S01]  /*9720*/  ISETP.GT.AND P3, PT, R0, RZ, P0 ;  /* 0x000000ff0000720c */ /* 0x000fe20000764270 */
[----:B------:R-:W-:Y:S02]  /*9730*/  IMAD R5, R5, UR20, RZ ;  /* 0x0000001405057c24 */ /* 0x000fe4000f8e02ff */
[----:B------:R-:W-:Y:S02]  /*9740*/  FFMA R4, R215, UR13, R4 ;  /* 0x0000000dd7047c23 */ /* 0x000fe40008000004 */
[----:B------:R-:W-:-:S03]  /*9750*/  IMAD R21, R20, UR21, R5 ;  /* 0x0000001514157c24 */ /* 0x000fc6000f8e0205 */
[----:B------:R-:W-:Y:S01]  /*9760*/  F2FP.F16.F32.PACK_AB R8, RZ, R4 ;  /* 0x00000004ff08723e */ /* 0x000fe200000000ff */
[----:B------:R-:W-:Y:S01]  /*9770*/  IMAD.IADD R5, R7, 0x1, R21 ;  /* 0x0000000107057824 */ /* 0x000fe200078e0215 */
[----:B------:R-:W-:Y:S02]  /*9780*/  LEA R4, P2, R6, UR22, 0x1 ;  /* 0x0000001606047c11 */ /* 0x000fe4000f8408ff */
[----:B------:R-:W-:Y:S02]  /*9790*/  PRMT R9, R8, 0x7610, R9 ;  /* 0x0000761008097816 */ /* 0x000fe40000000009 */
[----:B------:R-:W-:-:S03]  /*97a0*/  LEA.HI.X R5, R6, UR23, R5, 0x1, P2 ;  /* 0x0000001706057c11 */ /* 0x000fc600090f0c05 */
[----:B------:R0:W-:Y:S04]  /*97b0*/  @P1 STG.E.U16 desc[UR14][R18.64+0xf2], R9 ;  /* 0x0000f20912001986 */ /* 0x0001e8000c10150e */
[----:B------:R-:W2:Y:S01]  /*97c0*/  @P3 LDG.E.LTC128B.U16 R15, desc[UR14][R4.64] ;  /* 0x0000000e040f3981 */ /* 0x000ea2000c1e1520 */
[----:B------:R-:W-:Y:S01]  /*97d0*/  USHF.L.U32 UR4, UR18, 0x8, URZ ;  /* 0x0000000812047899 */ /* 0x000fe2000800063f */
[----:B------:R-:W-:Y:S01]  /*97e0*/  ISETP.GT.AND P2, PT, R0, 0x1, P0 ;  /* 0x000000010000780c */ /* 0x000fe20000744270 */
[----:B------:R-:W-:Y:S01]  /*97f0*/  USHF.L.U64.HI UR6, UR18, 0x8, UR19 ;  /* 0x0000000812067899 */ /* 0x000fe20008010213 */
[----:B------:R-:W-:Y:S03]  /*9800*/  BSSY B0, `(.L_x_279) ;  /* 0x000000a000007945 */ /* 0x000fe60003800000 */
[----:B------:R-:W-:-:S04]  /*9810*/  IADD3 R8, P1, R2, UR4, RZ ;  /* 0x0000000402087c10 */ /* 0x000fc8000ff3e0ff */
[----:B0-----:R-:W-:Y:S01]  /*9820*/  IADD3.X R9, R3, UR6, RZ, P1, !PT ;  /* 0x0000000603097c10 */ /* 0x001fe20008ffe4ff */
[----:B--2---:R-:W-:-:S05]  /*9830*/  HADD2.F32 R6, -RZ, R15.H0_H0 ;  /* 0x2000000fff067230 */ /* 0x004fca0000004100 */
[----:B------:R-:W-:-:S04]  /*9840*/  FMUL R7, R6, UR16 ;  /* 0x0000001006077c20 */ /* 0x000fc80008400000 */
[----:B------:R-:W-:-:S05]  /*9850*/  FFMA R7, R88, UR13, R7 ;  /* 0x0000000d58077c23 */ /* 0x000fca0008000007 */
[----:B------:R-:W-:-:S05]  /*9860*/  F2FP.F16.F32.PACK_AB R7, RZ, R7 ;  /* 0x00000007ff07723e */ /* 0x000fca00000000ff */
[----:B------:R0:W-:Y:S01]  /*9870*/  @P3 STG.E.U16 desc[UR14][R8.64], R7 ;  /* 0x0000000708003986 */ /* 0x0001e2000c10150e */
[----:B------:R-:W-:Y:S05]  /*9880*/  @!P2 BRA `(.L_x_280) ;  /* 0x000000000004a947 */ /* 0x000fea0003800000 */
[----:B------:R1:W5:Y:S02]  /*9890*/  LDG.E.LTC128B.U16 R15, desc[UR14][R4.64+0x2] ;  /* 0x0000020e040f7981 */ /* 0x000364000c1e1520 */
.L_x_280:
[----:B------:R-:W-:Y:S05]  /*98a0*/  BSYNC B0 ;  /* 0x0000000000007941 */ /* 0x000fea0003800000 */
.L_x_279:
        /* <DEDUP_REMOVED lines=15> */
.L_x_282:
[----:B------:R-:W-:Y:S05]  /*99a0*/  BSYNC B0 ;  /* 0x0000000000007941 */ /* 0x000fea0003800000 */
.L_x_281:
        /* <DEDUP_REMOVED lines=11> */
.L_x_284:
[----:B------:R-:W-:Y:S05]  /*9a60*/  BSYNC B0 ;  /* 0x0000000000007941 */ /* 0x000fea0003800000 */
.L_x_283:
        /* <DEDUP_REMOVED lines=9> */
.L_x_286:
[----:B------:R-:W-:Y:S05]  /*9b00*/  BSYNC B0 ;  /* 0x0000000000007941 */ /* 0x000fea0003800000 */
.L_x_285:
        /* <DEDUP_REMOVED lines=9> */
.L_x_288:
[----:B------:R-:W-:Y:S05]  /*9ba0*/  BSYNC B0 ;  /* 0x0000000000007941 */ /* 0x000fea0003800000 */
.L_x_287:
        /* <DEDUP_REMOVED lines=9> */
.L_x_290:
[----:B------:R-:W-:Y:S05]  /*9c40*/  BSYNC B0 ;  /* 0x0000000000007941 */ /* 0x000fea0003800000 */
.L_x_289:
        /* <DEDUP_REMOVED lines=13> */
.L_x_292:
[----:B------:R-:W-:Y:S05]  /*9d20*/  BSYNC B0 ;  /* 0x0000000000007941 */ /* 0x000fea0003800000 */
.L_x_291:
        /* <DEDUP_REMOVED lines=9> */
.L_x_294:
[----:B------:R-:W-:Y:S05]  /*9dc0*/  BSYNC B0 ;  /* 0x0000000000007941 */ /* 0x000fea0003800000 */
.L_x_293:
        /* <DEDUP_REMOVED lines=9> */
.L_x_296:
[----:B------:R-:W-:Y:S05]  /*9e60*/  BSYNC B0 ;  /* 0x0000000000007941 */ /* 0x000fea0003800000 */
.L_x_295:
        /* <DEDUP_REMOVED lines=9> */
.L_x_298:
[----:B------:R-:W-:Y:S05]  /*9f00*/  BSYNC B0 ;  /* 0x0000000000007941 */ /* 0x000fea0003800000 */
.L_x_297:
        /* <DEDUP_REMOVED lines=9> */
.L_x_300:
[----:B------:R-:W-:Y:S05]  /*9fa0*/  BSYNC B0 ;  /* 0x0000000000007941 */ /* 0x000fea0003800000 */
.L_x_299:
        /* <DEDUP_REMOVED lines=9> */
.L_x_302:
[----:B------:R-:W-:Y:S05]  /*a040*/  BSYNC B0 ;  /* 0x0000000000007941 */ /* 0x000fea0003800000 */
.L_x_301:
        /* <DEDUP_REMOVED lines=9> */
.L_x_304:
[----:B------:R-:W-:Y:S05]  /*a0e0*/  BSYNC B0 ;  /* 0x0000000000007941 */ /* 0x000fea0003800000 */
.L_x_303:
        /* <DEDUP_REMOVED lines=9> */
.L_x_306:
[----:B------:R-:W-:Y:S05]  /*a180*/  BSYNC B0 ;  /* 0x0000000000007941 */ /* 0x000fea0003800000 */
.L_x_305:
        /* <DEDUP_REMOVED lines=9> */
.L_x_308:
[----:B------:R-:W-:Y:S05]  /*a220*/  BSYNC B0 ;  /* 0x0000000000007941 */ /* 0x000fea0003800000 */
.L_x_307:
        /* <DEDUP_REMOVED lines=9> */
.L_x_310:
[----:B------:R-:W-:Y:S05]  /*a2c0*/  BSYNC B0 ;  /* 0x0000000000007941 */ /* 0x000fea0003800000 */
.L_x_309:
        /* <DEDUP_REMOVED lines=9> */
.L_x_312:
[----:B------:R-:W-:Y:S05]  /*a360*/  BSYNC B0 ;  /* 0x0000000000007941 */ /* 0x000fea0003800000 */
.L_x_311:
        /* <DEDUP_REMOVED lines=9> */
.L_x_314:
[----:B------:R-:W-:Y:S05]  /*a400*/  BSYNC B0 ;  /* 0x0000000000007941 */ /* 0x000fea0003800000 */
.L_x_313:
        /* <DEDUP_REMOVED lines=9> */
.L_x_316:
[----:B------:R-:W-:Y:S05]  /*a4a0*/  BSYNC B0 ;  /* 0x0000000000007941 */ /* 0x000fea0003800000 */
.L_x_315:
        /* <DEDUP_REMOVED lines=9> */
.L_x_318:
[----:B------:R-:W-:Y:S05]  /*a540*/  BSYNC B0 ;  /* 0x0000000000007941 */ /* 0x000fea0003800000 */
.L_x_317:
        /* <DEDUP_REMOVED lines=9> */
.L_x_320:
[----:B------:R-:W-:Y:S05]  /*a5e0*/  BSYNC B0 ;  /* 0x0000000000007941 */ /* 0x000fea0003800000 */
.L_x_319:
        /* <DEDUP_REMOVED lines=9> */
.L_x_322:
[----:B------:R-:W-:Y:S05]  /*a680*/  BSYNC B0 ;  /* 0x0000000000007941 */ /* 0x000fea0003800000 */
.L_x_321:
        /* <DEDUP_REMOVED lines=9> */
.L_x_324:
[----:B------:R-:W-:Y:S05]  /*a720*/  BSYNC B0 ;  /* 0x0000000000007941 */ /* 0x000fea0003800000 */
.L_x_323:
        /* <DEDUP_REMOVED lines=9> */
.L_x_326:
[----:B------:R-:W-:Y:S05]  /*a7c0*/  BSYNC B0 ;  /* 0x0000000000007941 */ /* 0x000fea0003800000 */
.L_x_325:
        /* <DEDUP_REMOVED lines=9> */
.L_x_328:
[----:B------:R-:W-:Y:S05]  /*a860*/  BSYNC B0 ;  /* 0x0000000000007941 */ /* 0x000fea0003800000 */
.L_x_327:
        /* <DEDUP_REMOVED lines=9> */
.L_x_330:
[----:B------:R-:W-:Y:S05]  /*a900*/  BSYNC B0 ;  /* 0x0000000000007941 */ /* 0x000fea0003800000 */
.L_x_329:
        /* <DEDUP_REMOVED lines=9> */
.L_x_332:
[----:B------:R-:W-:Y:S05]  /*a9a0*/  BSYNC B0 ;  /* 0x0000000000007941 */ /* 0x000fea0003800000 */
.L_x_331:
        /* <DEDUP_REMOVED lines=9> */
.L_x_334:
[----:B------:R-:W-:Y:S05]  /*aa40*/  BSYNC B0 ;  /* 0x0000000000007941 */ /* 0x000fea0003800000 */
.L_x_333:
        /* <DEDUP_REMOVED lines=9> */
.L_x_336:
[----:B------:R-:W-:Y:S05]  /*aae0*/  BSYNC B0 ;  /* 0x0000000000007941 */ /* 0x000fea0003800000 */
.L_x_335:
        /* <DEDUP_REMOVED lines=9> */
.L_x_338:
[----:B------:R-:W-:Y:S05]  /*ab80*/  BSYNC B0 ;  /* 0x0000000000007941 */ /* 0x000fea0003800000 */
.L_x_337:
        /* <DEDUP_REMOVED lines=9> */
.L_x_340:
[----:B------:R-:W-:Y:S05]  /*ac20*/  BSYNC B0 ;  /* 0x0000000000007941 */ /* 0x000fea0003800000 */
.L_x_339:
        /* <DEDUP_REMOVED lines=9> */
.L_x_342:
[----:B------:R-:W-:Y:S05]  /*acc0*/  BSYNC B0 ;  /* 0x0000000000007941 */ /* 0x000fea0003800000 */
.L_x_341:
        /* <DEDUP_REMOVED lines=9> */
.L_x_344:
[----:B------:R-:W-:Y:S05]  /*ad60*/  BSYNC B0 ;  /* 0x0000000000007941 */ /* 0x000fea0003800000 */
.L_x_343:
        /* <DEDUP_REMOVED lines=9> */
.L_x_346:
[----:B------:R-:W-:Y:S05]  /*ae00*/  BSYNC B0 ;  /* 0x0000000000007941 */ /* 0x000fea0003800000 */
.L_x_345:
        /* <DEDUP_REMOVED lines=9> */
.L_x_348:
[----:B------:R-:W-:Y:S05]  /*aea0*/  BSYNC B0 ;  /* 0x0000000000007941 */ /* 0x000fea0003800000 */
.L_x_347:
        /* <DEDUP_REMOVED lines=9> */
.L_x_350:
[----:B------:R-:W-:Y:S05]  /*af40*/  BSYNC B0 ;  /* 0x0000000000007941 */ /* 0x000fea0003800000 */
.L_x_349:
        /* <DEDUP_REMOVED lines=9> */
.L_x_352:
[----:B------:R-:W-:Y:S05]  /*afe0*/  BSYNC B0 ;  /* 0x0000000000007941 */ /* 0x000fea0003800000 */
.L_x_351:
        /* <DEDUP_REMOVED lines=9> */
.L_x_354:
[----:B------:R-:W-:Y:S05]  /*b080*/  BSYNC B0 ;  /* 0x0000000000007941 */ /* 0x000fea0003800000 */
.L_x_353:
        /* <DEDUP_REMOVED lines=9> */
.L_x_356:
[----:B------:R-:W-:Y:S05]  /*b120*/  BSYNC B0 ;  /* 0x0000000000007941 */ /* 0x000fea0003800000 */
.L_x_355:
        /* <DEDUP_REMOVED lines=9> */
.L_x_358:
[----:B------:R-:W-:Y:S05]  /*b1c0*/  BSYNC B0 ;  /* 0x0000000000007941 */ /* 0x000fea0003800000 */
.L_x_357:
        /* <DEDUP_REMOVED lines=9> */
.L_x_360:
[----:B------:R-:W-:Y:S05]  /*b260*/  BSYNC B0 ;  /* 0x0000000000007941 */ /* 0x000fea0003800000 */
.L_x_359:
        /* <DEDUP_REMOVED lines=9> */
.L_x_362:
[----:B------:R-:W-:Y:S05]  /*b300*/  BSYNC B0 ;  /* 0x0000000000007941 */ /* 0x000fea0003800000 */
.L_x_361:
        /* <DEDUP_REMOVED lines=9> */
.L_x_364:
[----:B------:R-:W-:Y:S05]  /*b3a0*/  BSYNC B0 ;  /* 0x0000000000007941 */ /* 0x000fea0003800000 */
.L_x_363:
        /* <DEDUP_REMOVED lines=9> */
.L_x_366:
[----:B------:R-:W-:Y:S05]  /*b440*/  BSYNC B0 ;  /* 0x0000000000007941 */ /* 0x000fea0003800000 */
.L_x_365:
        /* <DEDUP_REMOVED lines=9> */
.L_x_368:
[----:B------:R-:W-:Y:S05]  /*b4e0*/  BSYNC B0 ;  /* 0x0000000000007941 */ /* 0x000fea0003800000 */
.L_x_367:
        /* <DEDUP_REMOVED lines=9> */
.L_x_370:
[----:B------:R-:W-:Y:S05]  /*b580*/  BSYNC B0 ;  /* 0x0000000000007941 */ /* 0x000fea0003800000 */
.L_x_369:
        /* <DEDUP_REMOVED lines=9> */
.L_x_372:
[----:B------:R-:W-:Y:S05]  /*b620*/  BSYNC B0 ;  /* 0x0000000000007941 */ /* 0x000fea0003800000 */
.L_x_371:
        /* <DEDUP_REMOVED lines=9> */
.L_x_374:
[----:B------:R-:W-:Y:S05]  /*b6c0*/  BSYNC B0 ;  /* 0x0000000000007941 */ /* 0x000fea0003800000 */
.L_x_373:
        /* <DEDUP_REMOVED lines=9> */
.L_x_376:
[----:B------:R-:W-:Y:S05]  /*b760*/  BSYNC B0 ;  /* 0x0000000000007941 */ /* 0x000fea0003800000 */
.L_x_375:
        /* <DEDUP_REMOVED lines=9> */
.L_x_378:
[----:B------:R-:W-:Y:S05]  /*b800*/  BSYNC B0 ;  /* 0x0000000000007941 */ /* 0x000fea0003800000 */
.L_x_377:
        /* <DEDUP_REMOVED lines=9> */
.L_x_380:
[----:B------:R-:W-:Y:S05]  /*b8a0*/  BSYNC B0 ;  /* 0x0000000000007941 */ /* 0x000fea0003800000 */
.L_x_379:
        /* <DEDUP_REMOVED lines=9> */
.L_x_382:
[----:B------:R-:W-:Y:S05]  /*b940*/  BSYNC B0 ;  /* 0x0000000000007941 */ /* 0x000fea0003800000 */
.L_x_381:
        /* <DEDUP_REMOVED lines=9> */
.L_x_384:
[----:B------:R-:W-:Y:S05]  /*b9e0*/  BSYNC B0 ;  /* 0x0000000000007941 */ /* 0x000fea0003800000 */
.L_x_383:
        /* <DEDUP_REMOVED lines=9> */
.L_x_386:
[----:B------:R-:W-:Y:S05]  /*ba80*/  BSYNC B0 ;  /* 0x0000000000007941 */ /* 0x000fea0003800000 */
.L_x_385:
        /* <DEDUP_REMOVED lines=9> */
.L_x_388:
[----:B------:R-:W-:Y:S05]  /*bb20*/  BSYNC B0 ;  /* 0x0000000000007941 */ /* 0x000fea0003800000 */
.L_x_387:
        /* <DEDUP_REMOVED lines=9> */
.L_x_390:
[----:B------:R-:W-:Y:S05]  /*bbc0*/  BSYNC B0 ;  /* 0x0000000000007941 */ /* 0x000fea0003800000 */
.L_x_389:
        /* <DEDUP_REMOVED lines=9> */
.L_x_392:
[----:B------:R-:W-:Y:S05]  /*bc60*/  BSYNC B0 ;  /* 0x0000000000007941 */ /* 0x000fea0003800000 */
.L_x_391:
        /* <DEDUP_REMOVED lines=9> */
.L_x_394:
[----:B------:R-:W-:Y:S05]  /*bd00*/  BSYNC B0 ;  /* 0x0000000000007941 */ /* 0x000fea0003800000 */
.L_x_393:
        /* <DEDUP_REMOVED lines=9> */
.L_x_396:
[----:B------:R-:W-:Y:S05]  /*bda0*/  BSYNC B0 ;  /* 0x0000000000007941 */ /* 0x000fea0003800000 */
.L_x_395:
        /* <DEDUP_REMOVED lines=9> */
.L_x_398:
[----:B------:R-:W-:Y:S05]  /*be40*/  BSYNC B0 ;  /* 0x0000000000007941 */ /* 0x000fea0003800000 */
.L_x_397:
        /* <DEDUP_REMOVED lines=9> */
.L_x_400:
[----:B------:R-:W-:Y:S05]  /*bee0*/  BSYNC B0 ;  /* 0x0000000000007941 */ /* 0x000fea0003800000 */
.L_x_399:
        /* <DEDUP_REMOVED lines=9> */
.L_x_402:
[----:B------:R-:W-:Y:S05]  /*bf80*/  BSYNC B0 ;  /* 0x0000000000007941 */ /* 0x000fea0003800000 */
.L_x_401:
        /* <DEDUP_REMOVED lines=8> */
[----:B------:R-:W-:Y:S02]  /*c010*/  PRMT R9, R5, 0x7610, R9 ;  /* 0x0000761005097816 */ /* 0x000fe40000000009 */
[----:B------:R-:W-:-:S05]  /*c020*/  @P2 MOV R5, R19 ;  /* 0x0000001300052202 */ /* 0x000fca0000000f00 */
[----:B------:R0:W-:Y:S01]  /*c030*/  @P2 STG.E.U16 desc[UR14][R4.64+0xf0], R9 ;  /* 0x0000f00904002986 */ /* 0x0001e2000c10150e */
[----:B------:R-:W-:Y:S05]  /*c040*/  @!P1 BRA `(.L_x_404) ;  /* 0x0000000000049947 */ /* 0x000fea0003800000 */
[----:B------:R4:W5:Y:S02]  /*c050*/  LDG.E.LTC128B.U16 R15, desc[UR14][R6.64+0xf2] ;  /* 0x0000f20e060f7981 */ /* 0x000964000c1e1520 */
.L_x_404:
[----:B------:R-:W-:Y:S05]  /*c060*/  BSYNC B0 ;  /* 0x0000000000007941 */ /* 0x000fea0003800000 */
.L_x_403:
[----:B0----5:R-:W-:Y:S02]  /*c070*/  HADD2.F32 R4, -RZ, R15.H0_H0 ;  /* 0x2000000fff047230 */ /* 0x021fe40000004100 */
[----:B------:R-:W-:Y:S01]  /*c080*/  IMAD.X R12, RZ, RZ, R13, P0 ;  /* 0x000000ffff0c7224 */ /* 0x000fe200000e060d */
[----:B------:R-:W-:Y:S01]  /*c090*/  ISETP.GT.AND P0, PT, R14, 0xc0, PT ;  /* 0x000000c00e00780c */ /* 0x000fe20003f04270 */
[----:B-1234-:R-:W-:-:S04]  /*c0a0*/  IMAD.WIDE.U32 R6, R8, UR20, R10 ;  /* 0x0000001408067c25 */ /* 0x01efc8000f8e000a */
[----:B------:R-:W-:Y:S01]  /*c0b0*/  FMUL R4, R4, UR16 ;  /* 0x0000001004047c20 */ /* 0x000fe20008400000 */
[----:B------:R-:W-:Y:S01]  /*c0c0*/  ISETP.GT.AND P2, PT, R0, RZ, P0 ;  /* 0x000000ff0000720c */ /* 0x000fe20000744270 */
[----:B------:R-:W-:Y:S02]  /*c0d0*/  IMAD R5, R12, UR20, RZ ;  /* 0x000000140c057c24 */ /* 0x000fe4000f8e02ff */
[----:B------:R-:W-:Y:S02]  /*c0e0*/  FFMA R4, R151, UR13, R4 ;  /* 0x0000000d97047c23 */ /* 0x000fe40008000004 */
[----:B------:R-:W-:-:S03]  /*c0f0*/  IMAD R13, R8, UR21, R5 ;  /* 0x00000015080d7c24 */ /* 0x000fc6000f8e0205 */
[----:B------:R-:W-:Y:S01]  /*c100*/  F2FP.F16.F32.PACK_AB R9, RZ, R4 ;  /* 0x00000004ff09723e */ /* 0x000fe200000000ff */
[----:B------:R-:W-:Y:S01]  /*c110*/  IMAD.IADD R5, R7, 0x1, R13 ;  /* 0x0000000107057824 */ /* 0x000fe200078e020d */
[----:B------:R-:W-:-:S03]  /*c120*/  LEA R4, P3, R6, UR22, 0x1 ;  /* 0x0000001606047c11 */ /* 0x000fc6000f8608ff */
[----:B------:R0:W-:Y:S01]  /*c130*/  @P1 STG.E.U16 desc[UR14][R18.64+0xf2], R9 ;  /* 0x0000f20912001986 */ /* 0x0001e2000c10150e */
[----:B------:R-:W-:-:S05]  /*c140*/  LEA.HI.X R5, R6, UR23, R5, 0x1, P3 ;  /* 0x0000001706057c11 */ /* 0x000fca00098f0c05 */
[----:B------:R-:W2:Y:S01]  /*c150*/  @P2 LDG.E.LTC128B.U16 R15, desc[UR14][R4.64] ;  /* 0x0000000e040f2981 */ /* 0x000ea2000c1e1520 */
[----:B------:R-:W-:Y:S01]  /*c160*/  UIMAD UR4, UR19, 0x180, URZ ;  /* 0x00000180130478a4 */ /* 0x000fe2000f8e023f */
[----:B------:R-:W-:Y:S01]  /*c170*/  ISETP.GT.AND P3, PT, R0, 0x1, P0 ;  /* 0x000000010000780c */ /* 0x000fe20000764270 */
[----:B------:R-:W-:Y:S01]  /*c180*/  BSSY B0, `(.L_x_405) ;  /* 0x000000d000007945 */ /* 0x000fe20003800000 */
[----:B0-----:R-:W-:-:S04]  /*c190*/  IMAD.U32 R9, RZ, RZ, UR18 ;  /* 0x00000012ff097e24 */ /* 0x001fc8000f8e00ff */
[----:B------:R-:W-:-:S04]  /*c1a0*/  IMAD.WIDE.U32 R2, R9, 0x180, R2 ;  /* 0x0000018009027825 */ /* 0x000fc800078e0002 */
[----:B--2---:R-:W-:-:S05]  /*c1b0*/  HADD2.F32 R6, -RZ, R15.H0_H0 ;  /* 0x2000000fff067230 */ /* 0x004fca0000004100 */
[----:B------:R-:W-:-:S04]  /*c1c0*/  FMUL R7, R6, UR16 ;  /* 0x0000001006077c20 */ /* 0x000fc80008400000 */
[----:B------:R-:W-:-:S05]  /*c1d0*/  FFMA R7, R24, UR13, R7 ;  /* 0x0000000d18077c23 */ /* 0x000fca0008000007 */
[----:B------:R-:W-:Y:S01]  /*c1e0*/  F2FP.F16.F32.PACK_AB R6, RZ, R7 ;  /* 0x00000007ff06723e */ /* 0x000fe200000000ff */
[----:B------:R-:W-:-:S03]  /*c1f0*/  VIADD R7, R3, UR4 ;  /* 0x0000000403077c36 */ /* 0x000fc60008000000 */
[----:B------:R-:W-:Y:S01]  /*c200*/  PRMT R9, R6, 0x7610, R9 ;  /* 0x0000761006097816 */ /* 0x000fe20000000009 */
[----:B------:R-:W-:-:S05]  /*c210*/  @P2 IMAD.MOV.U32 R6, RZ, RZ, R2 ;  /* 0x000000ffff062224 */ /* 0x000fca00078e0002 */
[----:B------:R0:W-:Y:S01]  /*c220*/  @P2 STG.E.U16 desc[UR14][R6.64], R9 ;  /* 0x0000000906002986 */ /* 0x0001e2000c10150e */
[----:B------:R-:W-:Y:S05]  /*c230*/  @!P3 BRA `(.L_x_406) ;  /* 0x000000000004b947 */ /* 0x000fea0003800000 */
[----:B------:R1:W5:Y:S02]  /*c240*/  LDG.E.LTC128B.U16 R15, desc[UR14][R4.64+0x2] ;  /* 0x0000020e040f7981 */ /* 0x000364000c1e1520 */
.L_x_406:
[----:B------:R-:W-:Y:S05]  /*c250*/  BSYNC B0 ;  /* 0x0000000000007941 */ /* 0x000fea0003800000 */
.L_x_405:
[----:B0-----:R-:W-:Y:S01]  /*c260*/  IMAD.WIDE.U32 R8, R8, R17, UR10 ;  /* 0x0000000a08087e25 */ /* 0x001fe2000f8e0011 */
[----:B------:R-:W-:Y:S01]  /*c270*/  ISETP.GT.AND P1, PT, R14, 0xc8, PT ;  /* 0x000000c80e00780c */ /* 0x000fe20003f24270 */
[----:B------:R-:W-:Y:S02]  /*c280*/  BSSY B0, `(.L_x_407) ;  /* 0x000000f000007945 */ /* 0x000fe40003800000 */
[----:B-----5:R-:W-:Y:S01]  /*c290*/  HADD2.F32 R12, -RZ, R15.H0_H0 ;  /* 0x2000000fff0c7230 */ /* 0x020fe20000004100 */
[----:B------:R-:W-:Y:S02]  /*c2a0*/  IADD3 R10, P2, R10, R8, RZ ;  /* 0x000000080a0a7210 */ /* 0x000fe40007f5e0ff */
[----:B------:R-:W-:Y:S02]  /*c2b0*/  ISETP.GT.AND P4, PT, R0, RZ, P1 ;  /* 0x000000ff0000720c */ /* 0x000fe40000f84270 */
[----:B------:R-:W-:Y:S01]  /*c2c0*/  FMUL R12, R12, UR16 ;  /* 0x000000100c0c7c20 */ /* 0x000fe20008400000 */
[----:B------:R-:W-:Y:S01]  /*c2d0*/  IADD3.X R9, R11, R13, R9, P2, !PT ;  /* 0x0000000d0b097210 */ /* 0x000fe200017fe409 */
[----:B------:R-:W-:Y:S01]  /*c2e0*/  @P3 IMAD.MOV.U32 R11, RZ, RZ, R7 ;  /* 0x000000ffff0b3224 */ /* 0x000fe200078e0007 */
[----:B------:R-:W-:Y:S01]  /*c2f0*/  LEA R8, P2, R10, UR22, 0x1 ;  /* 0x000000160a087c11 */ /* 0x000fe2000f8408ff */
[----:B------:R-:W-:-:S03]  /*c300*/  FFMA R12, R25, UR13, R12 ;  /* 0x0000000d190c7c23 */ /* 0x000fc6000800000c */
[----:B------:R-:W-:Y:S01]  /*c310*/  LEA.HI.X R9, R10, UR23, R9, 0x1, P2 ;  /* 0x000000170a097c11 */ /* 0x000fe200090f0c09 */
[----:B------:R-:W-:Y:S01]  /*c320*/  @P3 IMAD.MOV.U32 R10, RZ, RZ, R2 ;  /* 0x000000ffff0a3224 */ /* 0x000fe200078e0002 */
[----:B------:R-:W-:-:S05]  /*c330*/  F2FP.F16.F32.PACK_AB R12, RZ, R12 ;  /* 0x0000000cff0c723e */ /* 0x000fca00000000ff */
[----:B------:R0:W-:Y:S01]  /*c340*/  @P3 STG.E.U16 desc[UR14][R10.64+0x2], R12 ;  /* 0x0000020c0a003986 */ /* 0x0001e2000c10150e */
[----:B------:R-:W-:Y:S05]  /*c350*/  @!P4 BRA `(.L_x_408) ;  /* 0x000000000004c947 */ /* 0x000fea0003800000 */
[----:B------:R2:W5:Y:S02]  /*c360*/  LDG.E.LTC128B.U16 R15, desc[UR14][R8.64] ;  /* 0x0000000e080f7981 */ /* 0x000564000c1e1520 */
.L_x_408:
[----:B------:R-:W-:Y:S05]  /*c370*/  BSYNC B0 ;  /* 0x0000000000007941 */ /* 0x000fea0003800000 */
.L_x_407:
[----:B0----5:R-:W-:Y:S01]  /*c380*/  HADD2.F32 R10, -RZ, R15.H0_H0 ;  /* 0x2000000fff0a7230 */ /* 0x021fe20000004100 */
[----:B------:R-:W-:Y:S01]  /*c390*/  ISETP.GT.AND P3, PT, R0, 0x1, P1 ;  /* 0x000000010000780c */ /* 0x000fe20000f64270 */
[----:B------:R-:W-:Y:S03]  /*c3a0*/  BSSY B0, `(.L_x_409) ;  /* 0x0000009000007945 */ /* 0x000fe60003800000 */
[----:B------:R-:W-:Y:S01]  /*c3b0*/  FMUL R11, R10, UR16 ;  /* 0x000000100a0b7c20 */ /* 0x000fe20008400000 */
[----:B------:R-:W-:-:S03]  /*c3c0*/  IADD3 R10, P2, R2, UR8, RZ ;  /* 0x00000008020a7c10 */ /* 0x000fc6000ff5e0ff */
[----:B------:R-:W-:-:S05]  /*c3d0*/  FFMA R11, R26, UR13, R11 ;  /* 0x0000000d1a0b7c23 */ /* 0x000fca000800000b */
[----:B------:R-:W-:Y:S02]  /*c3e0*/  F2FP.F16.F32.PACK_AB R12, RZ, R11 ;  /* 0x0000000bff0c723e */ /* 0x000fe400000000ff */
[----:B------:R-:W-:-:S05]  /*c3f0*/  IADD3.X R11, R7, UR5, RZ, P2, !PT ;  /* 0x00000005070b7c10 */ /* 0x000fca00097fe4ff */
[----:B------:R0:W-:Y:S01]  /*c400*/  @P4 STG.E.U16 desc[UR14][R10.64], R12 ;  /* 0x0000000c0a004986 */ /* 0x0001e2000c10150e */
[----:B------:R-:W-:Y:S05]  /*c410*/  @!P3 BRA `(.L_x_410) ;  /* 0x000000000004b947 */ /* 0x000fea0003800000 */
[----:B------:R3:W5:Y:S02]  /*c420*/  LDG.E.LTC128B.U16 R15, desc[UR14][R8.64+0x2] ;  /* 0x0000020e080f7981 */ /* 0x000764000c1e1520 */
.L_x_410:
[----:B------:R-:W-:Y:S05]  /*c430*/  BSYNC B0 ;  /* 0x0000000000007941 */ /* 0x000fea0003800000 */
.L_x_409:
        /* <DEDUP_REMOVED lines=9> */
.L_x_412:
[----:B------:R-:W-:Y:S05]  /*c4d0*/  BSYNC B0 ;  /* 0x0000000000007941 */ /* 0x000fea0003800000 */
.L_x_411:
[----:B0----5:R-:W-:Y:S01]  /*c4e0*/  HADD2.F32 R12, -RZ, R15.H0_H0 ;  /* 0x2000000fff0c7230 */ /* 0x021fe20000004100 */
[----:B------:R-:W-:Y:S01]  /*c4f0*/  ISETP.GT.AND P3, PT, R0, 0x9, P0 ;  /* 0x000000090000780c */ /* 0x000fe20000764270 */
[----:B------:R-:W-:Y:S03]  /*c500*/  BSSY B0, `(.L_x_413) ;  /* 0x000000a000007945 */ /* 0x000fe60003800000 */
        /* <DEDUP_REMOVED lines=9> */
.L_x_414:
[----:B------:R-:W-:Y:S05]  /*c5a0*/  BSYNC B0 ;  /* 0x0000000000007941 */ /* 0x000fea0003800000 */
.L_x_413:
[----:B0----5:R-:W-:Y:S01]  /*c5b0*/  HADD2.F32 R12, -RZ, R15.H0_H0 ;  /* 0x2000000fff0c7230 */ /* 0x021fe20000004100 */
[----:B------:R-:W-:Y:S01]  /*c5c0*/  @P3 MOV R13, R7 ;  /* 0x00000007000d3202 */ /* 0x000fe20000000f00 */
[----:B------:R-:W-:Y:S01]  /*c5d0*/  BSSY B0, `(.L_x_415) ;  /* 0x000000a000007945 */ /* 0x000fe20003800000 */
[----:B------:R-:W-:Y:S02]  /*c5e0*/  ISETP.GT.AND P4, PT, R0, 0x8, P1 ;  /* 0x000000080000780c */ /* 0x000fe40000f84270 */
[----:B------:R-:W-:-:S04]  /*c5f0*/  FMUL R12, R12, UR16 ;  /* 0x000000100c0c7c20 */ /* 0x000fc80008400000 */
[----:B------:R-:W-:-:S05]  /*c600*/  FFMA R12, R29, UR13, R12 ;  /* 0x0000000d1d0c7c23 */ /* 0x000fca000800000c */
[----:B------:R-:W-:-:S04]  /*c610*/  F2FP.F16.F32.PACK_AB R12, RZ, R12 ;  /* 0x0000000cff0c723e */ /* 0x000fc800000000ff */
[----:B------:R-:W-:Y:S01]  /*c620*/  PRMT R14, R12, 0x7610, R14 ;  /* 0x000076100c0e7816 */ /* 0x000fe2000000000e */
[----:B------:R-:W-:-:S05]  /*c630*/  @P3 IMAD.MOV.U32 R12, RZ, RZ, R2 ;  /* 0x000000ffff0c3224 */ /* 0x000fca00078e0002 */
[----:B------:R0:W-:Y:S01]  /*c640*/  @P3 STG.E.U16 desc[UR14][R12.64+0x12], R14 ;  /* 0x0000120e0c003986 */ /* 0x0001e2000c10150e */
[----:B------:R-:W-:Y:S05]  /*c650*/  @!P4 BRA `(.L_x_416) ;  /* 0x000000000004c947 */ /* 0x000fea0003800000 */
[----:B------:R0:W5:Y:S02]  /*c660*/  LDG.E.LTC128B.U16 R15, desc[UR14][R8.64+0x10] ;  /* 0x0000100e080f7981 */ /* 0x000164000c1e1520 */
.L_x_416:
[----:B------:R-:W-:Y:S05]  /*c670*/  BSYNC B0 ;  /* 0x0000000000007941 */ /* 0x000fea0003800000 */
.L_x_415:
        /* <DEDUP_REMOVED lines=9> */
.L_x_418:
[----:B------:R-:W-:Y:S05]  /*c710*/  BSYNC B0 ;  /* 0x0000000000007941 */ /* 0x000fea0003800000 */
.L_x_417:
        /* <DEDUP_REMOVED lines=9> */
.L_x_420:
[----:B------:R-:W-:Y:S05]  /*c7b0*/  BSYNC B0 ;  /* 0x0000000000007941 */ /* 0x000fea0003800000 */
.L_x_419:
        /* <DEDUP_REMOVED lines=12> */
.L_x_422:
[----:B------:R-:W-:Y:S05]  /*c880*/  BSYNC B0 ;  /* 0x0000000000007941 */ /* 0x000fea0003800000 */
.L_x_421:
[----:B0----5:R-:W-:Y:S01]  /*c890*/  HADD2.F32 R12, -RZ, R15.H0_H0 ;  /* 0x2000000fff0c7230 */ /* 0x021fe20000004100 */
[----:B------:R-:W-:Y:S01]  /*c8a0*/  ISETP.GT.AND P4, PT, R0, 0x10, P1 ;  /* 0x000000100000780c */ /* 0x000fe20000f84270 */
[----:B------:R-:W-:Y:S01]  /*c8b0*/  @P3 IMAD.MOV.U32 R13, RZ, RZ, R7 ;  /* 0x000000ffff0d3224 */ /* 0x000fe200078e0007 */
[----:B------:R-:W-:Y:S02]  /*c8c0*/  BSSY B0, `(.L_x_423) ;  /* 0x0000009000007945 */ /* 0x000fe40003800000 */
        /* <DEDUP_REMOVED lines=8> */
.L_x_424:
[----:B------:R-:W-:Y:S05]  /*c950*/  BSYNC B0 ;  /* 0x0000000000007941 */ /* 0x000fea0003800000 */
.L_x_423:
        /* <DEDUP_REMOVED lines=9> */
.L_x_426:
[----:B------:R-:W-:Y:S05]  /*c9f0*/  BSYNC B0 ;  /* 0x0000000000007941 */ /* 0x000fea0003800000 */
.L_x_425:
        /* <DEDUP_REMOVED lines=9> */
.L_x_428:
[----:B------:R-:W-:Y:S05]  /*ca90*/  BSYNC B0 ;  /* 0x0000000000007941 */ /* 0x000fea0003800000 */
.L_x_427:
        /* <DEDUP_REMOVED lines=12> */
.L_x_430:
[----:B------:R-:W-:Y:S05]  /*cb60*/  BSYNC B0 ;  /* 0x0000000000007941 */ /* 0x000fea0003800000 */
.L_x_429:
        /* <DEDUP_REMOVED lines=12> */
.L_x_432:
[----:B------:R-:W-:Y:S05]  /*cc30*/  BSYNC B0 ;  /* 0x0000000000007941 */ /* 0x000fea0003800000 */
.L_x_431:
        /* <DEDUP_REMOVED lines=9> */
.L_x_434:
[----:B------:R-:W-:Y:S05]  /*ccd0*/  BSYNC B0 ;  /* 0x0000000000007941 */ /* 0x000fea0003800000 */
.L_x_433:
        /* <DEDUP_REMOVED lines=9> */
.L_x_436:
[----:B------:R-:W-:Y:S05]  /*cd70*/  BSYNC B0 ;  /* 0x0000000000007941 */ /* 0x000fea0003800000 */
.L_x_435:
        /* <DEDUP_REMOVED lines=12> */
.L_x_438:
[----:B------:R-:W-:Y:S05]  /*ce40*/  BSYNC B0 ;  /* 0x0000000000007941 */ /* 0x000fea0003800000 */
.L_x_437:
[----:B0----5:R-:W-:Y:S01]  /*ce50*/  HADD2.F32 R12, -RZ, R15.H0_H0 ;  /* 0x2000000fff0c7230 */ /* 0x021fe20000004100 */
[----:B------:R-:W-:Y:S01]  /*ce60*/  ISETP.GT.AND P4, PT, R0, 0x20, P1 ;  /* 0x000000200000780c */ /* 0x000fe20000f84270 */
[----:B------:R-:W-:Y:S01]  /*ce70*/  @P3 IMAD.MOV.U32 R13, RZ, RZ, R7 ;  /* 0x000000ffff0d3224 */ /* 0x000fe200078e0007 */
[----:B------:R-:W-:Y:S02]  /*ce80*/  BSSY B0, `(.L_x_439) ;  /* 0x0000009000007945 */ /* 0x000fe40003800000 */
[----:B------:R-:W-:-:S04]  /*ce90*/  FMUL R12, R12, UR16 ;  /* 0x000000100c0c7c20 */ /* 0x000fc80008400000 */
[----:B------:R-:W-:-:S05]  /*cea0*/  FFMA R12, R41, UR13, R12 ;  /* 0x0000000d290c7c23 */ /* 0x000fca000800000c */
[----:B------:R-:W-:-:S04]  /*ceb0*/  F2FP.F16.F32.PACK_AB R12, RZ, R12 ;  /* 0x0000000cff0c723e */ /* 0x000fc800000000ff */
[----:B------:R-:W-:Y:S02]  /*cec0*/  PRMT R14, R12, 0x7610, R14 ;  /* 0x000076100c0e7816 */ /* 0x000fe4000000000e */
[----:B------:R-:W-:-:S05]  /*ced0*/  @P3 MOV R12, R2 ;  /* 0x00000002000c3202 */ /* 0x000fca0000000f00 */
[----:B------:R0:W-:Y:S01]  /*cee0*/  @P3 STG.E.U16 desc[UR14][R12.64+0x42], R14 ;  /* 0x0000420e0c003986 */ /* 0x0001e2000c10150e */
[----:B------:R-:W-:Y:S05]  /*cef0*/  @!P4 BRA `(.L_x_440) ;  /* 0x000000000004c947 */ /* 0x000fea0003800000 */
[----:B------:R0:W5:Y:S02]  /*cf00*/  LDG.E.LTC128B.U16 R15, desc[UR14][R8.64+0x40] ;  /* 0x0000400e080f7981 */ /* 0x000164000c1e1520 */
.L_x_440:
[----:B------:R-:W-:Y:S05]  /*cf10*/  BSYNC B0 ;  /* 0x0000000000007941 */ /* 0x000fea0003800000 */
.L_x_439:
        /* <DEDUP_REMOVED lines=9> */
.L_x_442:
[----:B------:R-:W-:Y:S05]  /*cfb0*/  BSYNC B0 ;  /* 0x0000000000007941 */ /* 0x000fea0003800000 */
.L_x_441:
        /* <DEDUP_REMOVED lines=9> */
.L_x_444:
[----:B------:R-:W-:Y:S05]  /*d050*/  BSYNC B0 ;  /* 0x0000000000007941 */ /* 0x000fea0003800000 */
.L_x_443:
        /* <DEDUP_REMOVED lines=12> */
.L_x_446:
[----:B------:R-:W-:Y:S05]  /*d120*/  BSYNC B0 ;  /* 0x0000000000007941 */ /* 0x000fea0003800000 */
.L_x_445:
        /* <DEDUP_REMOVED lines=12> */
.L_x_448:
[----:B------:R-:W-:Y:S05]  /*d1f0*/  BSYNC B0 ;  /* 0x0000000000007941 */ /* 0x000fea0003800000 */
.L_x_447:
        /* <DEDUP_REMOVED lines=9> */
.L_x_450:
[----:B------:R-:W-:Y:S05]  /*d290*/  BSYNC B0 ;  /* 0x0000000000007941 */ /* 0x000fea0003800000 */
.L_x_449:
        /* <DEDUP_REMOVED lines=9> */
.L_x_452:
[----:B------:R-:W-:Y:S05]  /*d330*/  BSYNC B0 ;  /* 0x0000000000007941 */ /* 0x000fea0003800000 */
.L_x_451:
        /* <DEDUP_REMOVED lines=12> */
.L_x_454:
[----:B------:R-:W-:Y:S05]  /*d400*/  BSYNC B0 ;  /* 0x0000000000007941 */ /* 0x000fea0003800000 */
.L_x_453:
        /* <DEDUP_REMOVED lines=12> */
.L_x_456:
[----:B------:R-:W-:Y:S05]  /*d4d0*/  BSYNC B0 ;  /* 0x0000000000007941 */ /* 0x000fea0003800000 */
.L_x_455:
[----:B-----5:R-:W-:Y:S01]  /*d4e0*/  HADD2.F32 R11, -RZ, R15.H0_H0 ;  /* 0x2000000fff0b7230 */ /* 0x020fe20000004100 */
[----:B------:R-:W-:Y:S01]  /*d4f0*/  ISETP.GT.AND P3, PT, R0, 0x31, P1 ;  /* 0x000000310000780c */ /* 0x000fe20000f64270 */
[----:B------:R-:W-:Y:S03]  /*d500*/  BSSY B0, `(.L_x_457) ;  /* 0x0000008000007945 */ /* 0x000fe60003800000 */
[----:B------:R-:W-:-:S04]  /*d510*/  FMUL R11, R11, UR16 ;  /* 0x000000100b0b7c20 */ /* 0x000fc80008400000 */
[----:B------:R-:W-:-:S05]  /*d520*/  FFMA R11, R50, UR13, R11 ;  /* 0x0000000d320b7c23 */ /* 0x000fca000800000b */
[----:B0-----:R-:W-:Y:S02]  /*d530*/  F2FP.F16.F32.PACK_AB R12, RZ, R11 ;  /* 0x0000000bff0c723e */ /* 0x001fe400000000ff */
[----:B------:R-:W-:-:S05]  /*d540*/  IADD3.X R11, R7, UR5, RZ, P2, !PT ;  /* 0x00000005070b7c10 */ /* 0x000fca00097fe4ff */
[----:B------:R0:W-:Y:S01]  /*d550*/  @P4 STG.E.U16 desc[UR14][R10.64+0x60], R12 ;  /* 0x0000600c0a004986 */ /* 0x0001e2000c10150e */
[----:B------:R-:W-:Y:S05]  /*d560*/  @!P3 BRA `(.L_x_458) ;  /* 0x000000000004b947 */ /* 0x000fea0003800000 */
[----:B------:R0:W5:Y:S02]  /*d570*/  LDG.E.LTC128B.U16 R15, desc[UR14][R8.64+0x62] ;  /* 0x0000620e080f7981 */ /* 0x000164000c1e1520 */
.L_x_458:
[----:B------:R-:W-:Y:S05]  /*d580*/  BSYNC B0 ;  /* 0x0000000000007941 */ /* 0x000fea0003800000 */
.L_x_457:
[----:B0----5:R-:W-:Y:S01]  /*d590*/  HADD2.F32 R12, -RZ, R15.H0_H0 ;  /* 0x2000000fff0c7230 */ /* 0x021fe20000004100 */
[----:B------:R-:W-:Y:S01]  /*d5a0*/  ISETP.GT.AND P2, PT, R0, 0x38, P0 ;  /* 0x000000380000780c */ /* 0x000fe20000744270 */
[----:B------:R-:W-:Y:S03]  /*d5b0*/  BSSY B0, `(.L_x_459) ;  /* 0x000000a000007945 */ /* 0x000fe60003800000 */
[----:B------:R-:W-:-:S04]  /*d5c0*/  FMUL R12, R12, UR16 ;  /* 0x000000100c0c7c20 */ /* 0x000fc80008400000 */
[----:B------:R-:W-:-:S05]  /*d5d0*/  FFMA R12, R51, UR13, R12 ;  /* 0x0000000d330c7c23 */ /* 0x000fca000800000c */
[----:B------:R-:W-:Y:S01]  /*d5e0*/  F2FP.F16.F32.PACK_AB R13, RZ, R12 ;  /* 0x0000000cff0d723e */ /* 0x000fe200000000ff */
[----:B------:R-:W-:-:S03]  /*d5f0*/  VIADD R12, R2, UR8 ;  /* 0x00000008020c7c36 */ /* 0x000fc60008000000 */
[----:B------:R-:W-:Y:S02]  /*d600*/  PRMT R14, R13, 0x7610, R14 ;  /* 0x000076100d0e7816 */ /* 0x000fe4000000000e */
[----:B------:R-:W-:-:S05]  /*d610*/  @P3 MOV R13, R11 ;  /* 0x0000000b000d3202 */ /* 0x000fca0000000f00 */
[----:B------:R0:W-:Y:S01]  /*d620*/  @P3 STG.E.U16 desc[UR14][R12.64+0x62], R14 ;  /* 0x0000620e0c003986 */ /* 0x0001e2000c10150e */
[----:B------:R-:W-:Y:S05]  /*d630*/  @!P2 BRA `(.L_x_460) ;  /* 0x000000000004a947 */ /* 0x000fea0003800000 */
[----:B------:R0:W5:Y:S02]  /*d640*/  LDG.E.LTC128B.U16 R15, desc[UR14][R4.64+0x70] ;  /* 0x0000700e040f7981 */ /* 0x000164000c1e1520 */
.L_x_460:
[----:B------:R-:W-:Y:S05]  /*d650*/  BSYNC B0 ;  /* 0x0000000000007941 */ /* 0x000fea0003800000 */
.L_x_459:
        /* <DEDUP_REMOVED lines=12> */
.L_x_462:
[----:B------:R-:W-:Y:S05]  /*d720*/  BSYNC B0 ;  /* 0x0000000000007941 */ /* 0x000fea0003800000 */
.L_x_461:
        /* <DEDUP_REMOVED lines=12> */
.L_x_464:
[----:B------:R-:W-:Y:S05]  /*d7f0*/  BSYNC B0 ;  /* 0x0000000000007941 */ /* 0x000fea0003800000 */
.L_x_463:
[----:B0----5:R-:W-:Y:S01]  /*d800*/  HADD2.F32 R12, -RZ, R15.H0_H0 ;  /* 0x2000000fff0c7230 */ /* 0x021fe20000004100 */
[----:B------:R-:W-:Y:S01]  /*d810*/  ISETP.GT.AND P3, PT, R0, 0x39, P1 ;  /* 0x000000390000780c */ /* 0x000fe20000f64270 */
[----:B------:R-:W-:Y:S03]  /*d820*/  BSSY B0, `(.L_x_465) ;  /* 0x000000a000007945 */ /* 0x000fe60003800000 */
[----:B------:R-:W-:Y:S01]  /*d830*/  FMUL R13, R12, UR16 ;  /* 0x000000100c0d7c20 */ /* 0x000fe20008400000 */
[----:B------:R-:W-:-:S03]  /*d840*/  VIADD R12, R2, UR8 ;  /* 0x00000008020c7c36 */ /* 0x000fc60008000000 */
[----:B------:R-:W-:-:S05]  /*d850*/  FFMA R13, R54, UR13, R13 ;  /* 0x0000000d360d7c23 */ /* 0x000fca000800000d */
[----:B------:R-:W-:-:S04]  /*d860*/  F2FP.F16.F32.PACK_AB R13, RZ, R13 ;  /* 0x0000000dff0d723e */ /* 0x000fc800000000ff */
[----:B------:R-:W-:Y:S01]  /*d870*/  PRMT R14, R13, 0x7610, R14 ;  /* 0x000076100d0e7816 */ /* 0x000fe2000000000e */
[----:B------:R-:W-:-:S05]  /*d880*/  @P2 IMAD.MOV.U32 R13, RZ, RZ, R11 ;  /* 0x000000ffff0d2224 */ /* 0x000fca00078e000b */
[----:B------:R0:W-:Y:S01]  /*d890*/  @P2 STG.E.U16 desc[UR14][R12.64+0x70], R14 ;  /* 0x0000700e0c002986 */ /* 0x0001e2000c10150e */
[----:B------:R-:W-:Y:S05]  /*d8a0*/  @!P3 BRA `(.L_x_466) ;  /* 0x000000000004b947 */ /* 0x000fea0003800000 */
[----:B------:R0:W5:Y:S02]  /*d8b0*/  LDG.E.LTC128B.U16 R15, desc[UR14][R8.64+0x72] ;  /* 0x0000720e080f7981 */ /* 0x000164000c1e1520 */
.L_x_466:
[----:B------:R-:W-:Y:S05]  /*d8c0*/  BSYNC B0 ;  /* 0x0000000000007941 */ /* 0x000fea0003800000 */
.L_x_465:
[----:B0----5:R-:W-:Y:S01]  /*d8d0*/  HADD2.F32 R12, -RZ, R15.H0_H0 ;  /* 0x2000000fff0c7230 */ /* 0x021fe20000004100 */
[----:B------:R-:W-:Y:S01]  /*d8e0*/  ISETP.GT.AND P2, PT, R0, 0x40, P0 ;  /* 0x000000400000780c */ /* 0x000fe20000744270 */
[----:B------:R-:W-:Y:S03]  /*d8f0*/  BSSY B0, `(.L_x_467) ;  /* 0x000000a000007945 */ /* 0x000fe60003800000 */
        /* <DEDUP_REMOVED lines=9> */
.L_x_468:
[----:B------:R-:W-:Y:S05]  /*d990*/  BSYNC B0 ;  /* 0x0000000000007941 */ /* 0x000fea0003800000 */
.L_x_467:
        /* <DEDUP_REMOVED lines=12> */
.L_x_470:
[----:B------:R-:W-:Y:S05]  /*da60*/  BSYNC B0 ;  /* 0x0000000000007941 */ /* 0x000fea0003800000 */
.L_x_469:
        /* <DEDUP_REMOVED lines=12> */
.L_x_472:
[----:B------:R-:W-:Y:S05]  /*db30*/  BSYNC B0 ;  /* 0x0000000000007941 */ /* 0x000fea0003800000 */
.L_x_471:
        /* <DEDUP_REMOVED lines=12> */
.L_x_474:
[----:B------:R-:W-:Y:S05]  /*dc00*/  BSYNC B0 ;  /* 0x0000000000007941 */ /* 0x000fea0003800000 */
.L_x_473:
        /* <DEDUP_REMOVED lines=12> */
.L_x_476:
[----:B------:R-:W-:Y:S05]  /*dcd0*/  BSYNC B0 ;  /* 0x0000000000007941 */ /* 0x000fea0003800000 */
.L_x_475:
        /* <DEDUP_REMOVED lines=12> */
.L_x_478:
[----:B------:R-:W-:Y:S05]  /*dda0*/  BSYNC B0 ;  /* 0x0000000000007941 */ /* 0x000fea0003800000 */
.L_x_477:
        /* <DEDUP_REMOVED lines=12> */
.L_x_480:
[----:B------:R-:W-:Y:S05]  /*de70*/  BSYNC B0 ;  /* 0x0000000000007941 */ /* 0x000fea0003800000 */
.L_x_479:
[----:B0----5:R-:W-:Y:S01]  /*de80*/  HADD2.F32 R12, -RZ, R15.H0_H0 ;  /* 0x2000000fff0c7230 */ /* 0x021fe20000004100 */
[----:B------:R-:W-:Y:S01]  /*de90*/  ISETP.GT.AND P3, PT, R0, 0x49, P1 ;  /* 0x000000490000780c */ /* 0x000fe20000f64270 */
[----:B------:R-:W-:Y:S03]  /*dea0*/  BSSY B0, `(.L_x_481) ;  /* 0x000000a000007945 */ /* 0x000fe60003800000 */
[----:B------:R-:W-:Y:S01]  /*deb0*/  FMUL R13, R12, UR16 ;  /* 0x000000100c0d7c20 */ /* 0x000fe20008400000 */
[----:B------:R-:W-:-:S03]  /*dec0*/  VIADD R12, R2, UR8 ;  /* 0x00000008020c7c36 */ /* 0x000fc60008000000 */
[----:B------:R-:W-:-:S05]  /*ded0*/  FFMA R13, R62, UR13, R13 ;  /* 0x0000000d3e0d7c23 */ /* 0x000fca000800000d */
[----:B------:R-:W-:-:S04]  /*dee0*/  F2FP.F16.F32.PACK_AB R13, RZ, R13 ;  /* 0x0000000dff0d723e */ /* 0x000fc800000000ff */
[----:B------:R-:W-:Y:S02]  /*def0*/  PRMT R14, R13, 0x7610, R14 ;  /* 0x000076100d0e7816 */ /* 0x000fe4000000000e */
[----:B------:R-:W-:-:S05]  /*df00*/  @P2 MOV R13, R11 ;  /* 0x0000000b000d2202 */ /* 0x000fca0000000f00 */
[----:B------:R0:W-:Y:S01]  /*df10*/  @P2 STG.E.U16 desc[UR14][R12.64+0x90], R14 ;  /* 0x0000900e0c002986 */ /* 0x0001e2000c10150e */
[----:B------:R-:W-:Y:S05]  /*df20*/  @!P3 BRA `(.L_x_482) ;  /* 0x000000000004b947 */ /* 0x000fea0003800000 */
[----:B------:R0:W5:Y:S02]  /*df30*/  LDG.E.LTC128B.U16 R15, desc[UR14][R8.64+0x92] ;  /* 0x0000920e080f7981 */ /* 0x000164000c1e1520 */
.L_x_482:
[----:B------:R-:W-:Y:S05]  /*df40*/  BSYNC B0 ;  /* 0x0000000000007941 */ /* 0x000fea0003800000 */
.L_x_481:
        /* <DEDUP_REMOVED lines=12> */
.L_x_484:
[----:B------:R-:W-:Y:S05]  /*e010*/  BSYNC B0 ;  /* 0x0000000000007941 */ /* 0x000fea0003800000 */
.L_x_483:
        /* <DEDUP_REMOVED lines=12> */
.L_x_486:
[----:B------:R-:W-:Y:S05]  /*e0e0*/  BSYNC B0 ;  /* 0x0000000000007941 */ /* 0x000fea0003800000 */
.L_x_485:
        /* <DEDUP_REMOVED lines=12> */
.L_x_488:
[----:B------:R-:W-:Y:S05]  /*e1b0*/  BSYNC B0 ;  /* 0x0000000000007941 */ /* 0x000fea0003800000 */
.L_x_487:
        /* <DEDUP_REMOVED lines=12> */
.L_x_490:
[----:B------:R-:W-:Y:S05]  /*e280*/  BSYNC B0 ;  /* 0x0000000000007941 */ /* 0x000fea0003800000 */
.L_x_489:
        /* <DEDUP_REMOVED lines=12> */
.L_x_492:
[----:B------:R-:W-:Y:S05]  /*e350*/  BSYNC B0 ;  /* 0x0000000000007941 */ /* 0x000fea0003800000 */
.L_x_491:
[----:B0----5:R-:W-:Y:S01]  /*e360*/  HADD2.F32 R12, -RZ, R15.H0_H0 ;  /* 0x2000000fff0c7230 */ /* 0x021fe20000004100 */
[----:B------:R-:W-:Y:S01]  /*e370*/  ISETP.GT.AND P3, PT, R0, 0x59, P0 ;  /* 0x000000590000780c */ /* 0x000fe20000764270 */
[----:B------:R-:W-:Y:S03]  /*e380*/  BSSY B0, `(.L_x_493) ;  /* 0x000000a000007945 */ /* 0x000fe60003800000 */
[----:B------:R-:W-:Y:S01]  /*e390*/  FMUL R13, R12, UR16 ;  /* 0x000000100c0d7c20 */ /* 0x000fe20008400000 */
[----:B------:R-:W-:-:S03]  /*e3a0*/  @P2 MOV R12, R2 ;  /* 0x00000002000c2202 */ /* 0x000fc60000000f00 */
[----:B------:R-:W-:-:S05]  /*e3b0*/  FFMA R13, R68, UR13, R13 ;  /* 0x0000000d440d7c23 */ /* 0x000fca000800000d */
[----:B------:R-:W-:-:S04]  /*e3c0*/  F2FP.F16.F32.PACK_AB R13, RZ, R13 ;  /* 0x0000000dff0d723e */ /* 0x000fc800000000ff */
[----:B------:R-:W-:Y:S01]  /*e3d0*/  PRMT R14, R13, 0x7610, R14 ;  /* 0x000076100d0e7816 */ /* 0x000fe2000000000e */
[----:B------:R-:W-:-:S05]  /*e3e0*/  @P2 IMAD.MOV.U32 R13, RZ, RZ, R7 ;  /* 0x000000ffff0d2224 */ /* 0x000fca00078e0007 */
[----:B------:R0:W-:Y:S01]  /*e3f0*/  @P2 STG.E.U16 desc[UR14][R12.64+0xb0], R14 ;  /* 0x0000b00e0c002986 */ /* 0x0001e2000c10150e */
[----:B------:R-:W-:Y:S05]  /*e400*/  @!P3 BRA `(.L_x_494) ;  /* 0x000000000004b947 */ /* 0x000fea0003800000 */
[----:B------:R0:W5:Y:S02]  /*e410*/  LDG.E.LTC128B.U16 R15, desc[UR14][R4.64+0xb2] ;  /* 0x0000b20e040f7981 */ /* 0x000164000c1e1520 */
.L_x_494:
[----:B------:R-:W-:Y:S05]  /*e420*/  BSYNC B0 ;  /* 0x0000000000007941 */ /* 0x000fea0003800000 */
.L_x_493:
        /* <DEDUP_REMOVED lines=12> */
.L_x_496:
[----:B------:R-:W-:Y:S05]  /*e4f0*/  BSYNC B0 ;  /* 0x0000000000007941 */ /* 0x000fea0003800000 */
.L_x_495:
        /* <DEDUP_REMOVED lines=12> */
.L_x_498:
[----:B------:R-:W-:Y:S05]  /*e5c0*/  BSYNC B0 ;  /* 0x0000000000007941 */ /* 0x000fea0003800000 */
.L_x_497:
        /* <DEDUP_REMOVED lines=12> */
.L_x_500:
[----:B------:R-:W-:Y:S05]  /*e690*/  BSYNC B0 ;  /* 0x0000000000007941 */ /* 0x000fea0003800000 */
.L_x_499:
        /* <DEDUP_REMOVED lines=12> */
.L_x_502:
[----:B------:R-:W-:Y:S05]  /*e760*/  BSYNC B0 ;  /* 0x0000000000007941 */ /* 0x000fea0003800000 */
.L_x_501:
        /* <DEDUP_REMOVED lines=12> */
.L_x_504:
[----:B------:R-:W-:Y:S05]  /*e830*/  BSYNC B0 ;  /* 0x0000000000007941 */ /* 0x000fea0003800000 */
.L_x_503:
        /* <DEDUP_REMOVED lines=12> */
.L_x_506:
[----:B------:R-:W-:Y:S05]  /*e900*/  BSYNC B0 ;  /* 0x0000000000007941 */ /* 0x000fea0003800000 */
.L_x_505:
        /* <DEDUP_REMOVED lines=12> */
.L_x_508:
[----:B------:R-:W-:Y:S05]  /*e9d0*/  BSYNC B0 ;  /* 0x0000000000007941 */ /* 0x000fea0003800000 */
.L_x_507:
        /* <DEDUP_REMOVED lines=12> */
.L_x_510:
[----:B------:R-:W-:Y:S05]  /*eaa0*/  BSYNC B0 ;  /* 0x0000000000007941 */ /* 0x000fea0003800000 */
.L_x_509:
        /* <DEDUP_REMOVED lines=12> */
.L_x_512:
[----:B------:R-:W-:Y:S05]  /*eb70*/  BSYNC B0 ;  /* 0x0000000000007941 */ /* 0x000fea0003800000 */
.L_x_511:
        /* <DEDUP_REMOVED lines=12> */
.L_x_514:
[----:B------:R-:W-:Y:S05]  /*ec40*/  BSYNC B0 ;  /* 0x0000000000007941 */ /* 0x000fea0003800000 */
.L_x_513:
[----:B0----5:R-:W-:Y:S01]  /*ec50*/  HADD2.F32 R12, -RZ, R15.H0_H0 ;  /* 0x2000000fff0c7230 */ /* 0x021fe20000004100 */
[----:B------:R-:W-:Y:S01]  /*ec60*/  ISETP.GT.AND P2, PT, R0, 0x70, P0 ;  /* 0x000000700000780c */ /* 0x000fe20000744270 */
[----:B------:R-:W-:Y:S03]  /*ec70*/  BSSY B0, `(.L_x_515) ;  /* 0x000000a000007945 */ /* 0x000fe60003800000 */
[----:B------:R-:W-:-:S04]  /*ec80*/  FMUL R12, R12, UR16 ;  /* 0x000000100c0c7c20 */ /* 0x000fc80008400000 */
[----:B------:R-:W-:-:S05]  /*ec90*/  FFMA R12, R79, UR13, R12 ;  /* 0x0000000d4f0c7c23 */ /* 0x000fca000800000c */
[----:B------:R-:W-:Y:S02]  /*eca0*/  F2FP.F16.F32.PACK_AB R13, RZ, R12 ;  /* 0x0000000cff0d723e */ /* 0x000fe400000000ff */
[----:B------:R-:W-:Y:S02]  /*ecb0*/  IADD3 R12, R2, UR8, RZ ;  /* 0x00000008020c7c10 */ /* 0x000fe4000fffe0ff */
[----:B------:R-:W-:Y:S01]  /*ecc0*/  PRMT R14, R13, 0x7610, R14 ;  /* 0x000076100d0e7816 */ /* 0x000fe2000000000e */
[----:B------:R-:W-:-:S05]  /*ecd0*/  @P3 IMAD.MOV.U32 R13, RZ, RZ, R11 ;  /* 0x000000ffff0d3224 */ /* 0x000fca00078e000b */
[----:B------:R0:W-:Y:S01]  /*ece0*/  @P3 STG.E.U16 desc[UR14][R12.64+0xd2], R14 ;  /* 0x0000d20e0c003986 */ /* 0x0001e2000c10150e */
[----:B------:R-:W-:Y:S05]  /*ecf0*/  @!P2 BRA `(.L_x_516) ;  /* 0x000000000004a947 */ /* 0x000fea0003800000 */
[----:B------:R0:W5:Y:S02]  /*ed00*/  LDG.E.LTC128B.U16 R15, desc[UR14][R4.64+0xe0] ;  /* 0x0000e00e040f7981 */ /* 0x000164000c1e1520 */
.L_x_516:
[----:B------:R-:W-:Y:S05]  /*ed10*/  BSYNC B0 ;  /* 0x0000000000007941 */ /* 0x000fea0003800000 */
.L_x_515:
        /* <DEDUP_REMOVED lines=12> */
.L_x_518:
[----:B------:R-:W-:Y:S05]  /*ede0*/  BSYNC B0 ;  /* 0x0000000000007941 */ /* 0x000fea0003800000 */
.L_x_517:
        /* <DEDUP_REMOVED lines=12> */
.L_x_520:
[----:B------:R-:W-:Y:S05]  /*eeb0*/  BSYNC B0 ;  /* 0x0000000000007941 */ /* 0x000fea0003800000 */
.L_x_519:
        /* <DEDUP_REMOVED lines=12> */
.L_x_522:
[----:B------:R-:W-:Y:S05]  /*ef80*/  BSYNC B0 ;  /* 0x0000000000007941 */ /* 0x000fea0003800000 */
.L_x_521:
        /* <DEDUP_REMOVED lines=12> */
.L_x_524:
[----:B------:R-:W-:Y:S05]  /*f050*/  BSYNC B0 ;  /* 0x0000000000007941 */ /* 0x000fea0003800000 */
.L_x_523:
[----:B0----5:R-:W-:Y:S01]  /*f060*/  HADD2.F32 R12, -RZ, R15.H0_H0 ;  /* 0x2000000fff0c7230 */ /* 0x021fe20000004100 */
[----:B------:R-:W-:Y:S01]  /*f070*/  ISETP.GT.AND P0, PT, R0, 0x79, P0 ;  /* 0x000000790000780c */ /* 0x000fe20000704270 */
[----:B------:R-:W-:Y:S03]  /*f080*/  BSSY B0, `(.L_x_525) ;  /* 0x000000a000007945 */ /* 0x000fe60003800000 */
        /* <DEDUP_REMOVED lines=9> */
.L_x_526:
[----:B------:R-:W-:Y:S05]  /*f120*/  BSYNC B0 ;  /* 0x0000000000007941 */ /* 0x000fea0003800000 */
.L_x_525:
[----:B01--45:R-:W-:Y:S01]  /*f130*/  HADD2.F32 R4, -RZ, R15.H0_H0 ;  /* 0x2000000fff047230 */ /* 0x033fe20000004100 */
[----:B------:R-:W-:Y:S01]  /*f140*/  ISETP.GT.AND P2, PT, R0, 0x78, P1 ;  /* 0x000000780000780c */ /* 0x000fe20000f44270 */
[----:B------:R-:W-:Y:S01]  /*f150*/  @P0 IMAD.MOV.U32 R6, RZ, RZ, R2 ;  /* 0x000000ffff060224 */ /* 0x000fe200078e0002 */
[----:B------:R-:W-:Y:S02]  /*f160*/  BSSY B0, `(.L_x_527) ;  /* 0x0000007000007945 */ /* 0x000fe40003800000 */
[----:B------:R-:W-:-:S04]  /*f170*/  FMUL R4, R4, UR16 ;  /* 0x0000001004047c20 */ /* 0x000fc80008400000 */
[----:B------:R-:W-:-:S05]  /*f180*/  FFMA R4, R85, UR13, R4 ;  /* 0x0000000d55047c23 */ /* 0x000fca0008000004 */
[----:B------:R-:W-:-:S05]  /*f190*/  F2FP.F16.F32.PACK_AB R4, RZ, R4 ;  /* 0x00000004ff04723e */ /* 0x000fca00000000ff */
[----:B------:R0:W-:Y:S01]  /*f1a0*/  @P0 STG.E.U16 desc[UR14][R6.64+0xf2], R4 ;  /* 0x0000f20406000986 */ /* 0x0001e2000c10150e */
[----:B------:R-:W-:Y:S05]  /*f1b0*/  @!P2 BRA `(.L_x_528) ;  /* 0x000000000004a947 */ /* 0x000fea0003800000 */
[----:B------:R1:W5:Y:S02]  /*f1c0*/  LDG.E.LTC128B.U16 R15, desc[UR14][R8.64+0xf0] ;  /* 0x0000f00e080f7981 */ /* 0x000364000c1e1520 */
.L_x_528:
[----:B------:R-:W-:Y:S05]  /*f1d0*/  BSYNC B0 ;  /* 0x0000000000007941 */ /* 0x000fea0003800000 */
.L_x_527:
        /* <DEDUP_REMOVED lines=12> */
.L_x_530:
[----:B------:R-:W-:Y:S05]  /*f2a0*/  BSYNC B0 ;  /* 0x0000000000007941 */ /* 0x000fea0003800000 */
.L_x_529:
[----:B-----5:R-:W-:Y:S02]  /*f2b0*/  HADD2.F32 R15, -RZ, R15.H0_H0 ;  /* 0x2000000fff0f7230 */ /* 0x020fe40000004100 */
[----:B------:R-:W-:-:S03]  /*f2c0*/  VIADD R2, R2, UR8 ;  /* 0x0000000802027c36 */ /* 0x000fc60008000000 */
[----:B0-----:R-:W-:-:S04]  /*f2d0*/  FMUL R0, R15, UR16 ;  /* 0x000000100f007c20 */ /* 0x001fc80008400000 */
[----:B------:R-:W-:Y:S01]  /*f2e0*/  FFMA R0, R87, UR13, R0 ;  /* 0x0000000d57007c23 */ /* 0x000fe20008000000 */
[----:B------:R-:W-:Y:S06]  /*f2f0*/  @!P1 EXIT ;  /* 0x000000000000994d */ /* 0x000fec0003800000 */
[----:B------:R-:W-:Y:S01]  /*f300*/  F2FP.F16.F32.PACK_AB R0, RZ, R0 ;  /* 0x00000000ff00723e */ /* 0x000fe200000000ff */
[----:B------:R-:W-:-:S05]  /*f310*/  IMAD.MOV.U32 R3, RZ, RZ, R11 ;  /* 0x000000ffff037224 */ /* 0x000fca00078e000b */
[----:B------:R-:W-:Y:S01]  /*f320*/  STG.E.U16 desc[UR14][R2.64+0xf2], R0 ;  /* 0x0000f20002007986 */ /* 0x000fe2000c10150e */
[----:B------:R-:W-:Y:S05]  /*f330*/  EXIT ;  /* 0x000000000000794d */ /* 0x000fea0003800000 */
.L_x_28:
[----:B------:R-:W2:Y:S01]  /*f340*/  LDL.LU R7, [R1+0x8] ;  /* 0x0000080001077983 */ /* 0x000ea20000300800 */
[----:B------:R-:W-:-:S03]  /*f350*/  ULDC.64 UR6, c[0x0][0x5c8] ;  /* 0x0001720000067ab9 */ /* 0x000fc60000000a00 */
[----:B-1----:R-:W3:Y:S04]  /*f360*/  LDL.LU R6, [R1+0xc] ;  /* 0x00000c0001067983 */ /* 0x002ee80000300800 */
[----:B------:R-:W4:Y:S04]  /*f370*/  LDL.LU R8, [R1+0x18] ;  /* 0x0000180001087983 */ /* 0x000f280000300800 */
[----:B------:R-:W5:Y:S04]  /*f380*/  LDL.LU R252, [R1+0x4c] ;  /* 0x00004c0001fc7983 */ /* 0x000f680000300800 */
        /* <DEDUP_REMOVED lines=35> */
[----:B------:R-:W5:Y:S01]  /*f5c0*/  LDL.LU R232, [R1+0xdc] ;  /* 0x0000dc0001e87983 */ /* 0x000f620000300800 */
[----:B------:R-:W-:-:S03]  /*f5d0*/  LEA R2, P2, R4, UR6, 0x1 ;  /* 0x0000000604027c11 */ /* 0x000fc6000f8408ff */
[----:B------:R-:W5:Y:S04]  /*f5e0*/  LDL.LU R231, [R1+0xe0] ;  /* 0x0000e00001e77983 */ /* 0x000f680000300800 */
[----:B------:R-:W5:Y:S04]  /*f5f0*/  LDL.LU R233, [R1+0xe4] ;  /* 0x0000e40001e97983 */ /* 0x000f680000300800 */
[----:B------:R-:W5:Y:S04]  /*f600*/  LDL.LU R234, [R1+0xe8] ;  /* 0x0000e80001ea7983 */ /* 0x000f680000300800 */
[----:B------:R-:W5:Y:S01]  /*f610*/  LDL.LU R235, [R1+0xec] ;  /* 0x0000ec0001eb7983 */ /* 0x000f620000300800 */
[----:B------:R-:W-:-:S03]  /*f620*/  LEA.HI.X R3, R4, UR7, R3, 0x1, P2 ;  /* 0x0000000704037c11 */ /* 0x000fc600090f0c03 */
[----:B------:R-:W5:Y:S04]  /*f630*/  LDL.LU R236, [R1+0xf0] ;  /* 0x0000f00001ec7983 */ /* 0x000f680000300800 */
[----:B------:R-:W5:Y:S04]  /*f640*/  LDL.LU R237, [R1+0xf4] ;  /* 0x0000f40001ed7983 */ /* 0x000f680000300800 */
[----:B------:R-:W5:Y:S04]  /*f650*/  LDL.LU R238, [R1+0xf8] ;  /* 0x0000f80001ee7983 */ /* 0x000f680000300800 */
[----:B------:R-:W5:Y:S04]  /*f660*/  LDL.LU R239, [R1+0xfc] ;  /* 0x0000fc0001ef7983 */ /* 0x000f680000300800 */
[----:B------:R-:W4:Y:S04]  /*f670*/  LDL.LU R4, [R1+0x4] ;  /* 0x0000040001047983 */ /* 0x000f280000300800 */
[----:B------:R-:W5:Y:S01]  /*f680*/  LDL.LU R5, [R1] ;  /* 0x0000000001057983 */ /* 0x000f620000300800 */
[----:B------:R-:W-:Y:S01]  /*f690*/  ISETP.GT.AND P2, PT, R0, 0x1, P0 ;  /* 0x000000010000780c */ /* 0x000fe20000744270 */
[----:B------:R-:W-:-:S02]  /*f6a0*/  USHF.L.U32 UR9, UR4, 0x1, URZ ;  /* 0x0000000104097899 */ /* 0x000fc4000800063f */
[----:B------:R-:W-:Y:S01]  /*f6b0*/  USHF.L.U64.HI UR8, UR4, 0x1, UR5 ;  /* 0x0000000104087899 */ /* 0x000fe20008010205 */
[----:B--2---:R-:W-:Y:S01]  /*f6c0*/  FMUL R7, R7, UR13 ;  /* 0x0000000d07077c20 */ /* 0x004fe20008400000 */
[----:B---3--:R-:W-:-:S04]  /*f6d0*/  FMUL R6, R6, UR13 ;  /* 0x0000000d06067c20 */ /* 0x008fc80008400000 */
[----:B------:R-:W-:Y:S02]  /*f6e0*/  F2FP.F16.F32.PACK_AB R7, RZ, R7 ;  /* 0x00000007ff07723e */ /* 0x000fe400000000ff */
[----:B------:R-:W-:Y:S01]  /*f6f0*/  F2FP.F16.F32.PACK_AB R6, RZ, R6 ;  /* 0x00000006ff06723e */ /* 0x000fe200000000ff */
[----:B----4-:R-:W-:Y:S01]  /*f700*/  FMUL R4, R4, UR13 ;  /* 0x0000000d04047c20 */ /* 0x010fe20008400000 */
[----:B-----5:R-:W-:-:S04]  /*f710*/  FMUL R5, R5, UR13 ;  /* 0x0000000d05057c20 */ /* 0x020fc80008400000 */
[----:B------:R-:W-:Y:S02]  /*f720*/  F2FP.F16.F32.PACK_AB R4, RZ, R4 ;  /* 0x00000004ff04723e */ /* 0x000fe400000000ff */
[----:B------:R-:W-:-:S03]  /*f730*/  F2FP.F16.F32.PACK_AB R5, RZ, R5 ;  /* 0x00000005ff05723e */ /* 0x000fc600000000ff */
[----:B------:R1:W-:Y:S04]  /*f740*/  @P2 STG.E.U16 desc[UR14][R2.64+0x2], R4 ;  /* 0x0000020402002986 */ /* 0x0003e8000c10150e */
[----:B------:R2:W-:Y:S01]  /*f750*/  @P1 STG.E.U16 desc[UR14][R2.64], R5 ;  /* 0x0000000502001986 */ /* 0x0005e2000c10150e */
[----:B------:R-:W-:-:S04]  /*f760*/  ISETP.GT.AND P1, PT, R14, 0x8, PT ;  /* 0x000000080e00780c */ /* 0x000fc80003f24270 */
[----:B------:R-:W-:Y:S02]  /*f770*/  ISETP.GT.AND P2, PT, R0, RZ, P1 ;  /* 0x000000ff0000720c */ /* 0x000fe40000f44270 */
[----:B-1----:R-:W-:-:S04]  /*f780*/  IADD3 R4, P3, R2, UR9, RZ ;  /* 0x0000000902047c10 */ /* 0x002fc8000ff7e0ff */
[----:B--2---:R-:W-:-:S07]  /*f790*/  IADD3.X R5, R3, UR8, RZ, P3, !PT ;  /* 0x0000000803057c10 */ /* 0x004fce0009ffe4ff */
[----:B------:R1:W-:Y:S01]  /*f7a0*/  @P2 STG.E.U16 desc[UR14][R4.64], R7 ;  /* 0x0000000704002986 */ /* 0x0003e2000c10150e */
[----:B------:R-:W-:-:S03]  /*f7b0*/  ISETP.GT.AND P2, PT, R0, 0x1, P1 ;  /* 0x000000010000780c */ /* 0x000fc60000f44270 */
[----:B-1----:R-:W2:Y:S10]  /*f7c0*/  LDL.LU R7, [R1+0x14] ;  /* 0x0000140001077983 */ /* 0x002eb40000300800 */
[----:B------:R1:W-:Y:S04]  /*f7d0*/  @P2 STG.E.U16 desc[UR14][R4.64+0x2], R6 ;  /* 0x0000020604002986 */ /* 0x0003e8000c10150e */
[----:B-1----:R-:W3:Y:S01]  /*f7e0*/  LDL.LU R6, [R1+0x10] ;  /* 0x0000100001067983 */ /* 0x002ee20000300800 */
[----:B------:R-:W-:Y:S01]  /*f7f0*/  ISETP.GT.AND P2, PT, R0, 0x8, P0 ;  /* 0x000000080000780c */ /* 0x000fe20000744270 */
[----:B------:R-:W-:Y:S01]  /*f800*/  FMUL R8, R8, UR13 ;  /* 0x0000000d08087c20 */ /* 0x000fe20008400000 */
[----:B------:R-:W-:-:S02]  /*f810*/  ISETP.GT.AND P3, PT, R0, 0x9, P0 ;  /* 0x000000090000780c */ /* 0x000fc40000764270 */
[----:B------:R-:W-:Y:S01]  /*f820*/  ISETP.GT.AND P4, PT, R0, 0x8, P1 ;  /* 0x000000080000780c */ /* 0x000fe20000f84270 */
[----:B--2---:R-:W-:-:S05]  /*f830*/  FMUL R7, R7, UR13 ;  /* 0x0000000d07077c20 */ /* 0x004fca0008400000 */
[----:B------:R-:W-:Y:S01]  /*f840*/  F2FP.F16.F32.PACK_AB R7, RZ, R7 ;  /* 0x00000007ff07723e */ /* 0x000fe200000000ff */
[----:B---3--:R-:W-:-:S05]  /*f850*/  FMUL R6, R6, UR13 ;  /* 0x0000000d06067c20 */ /* 0x008fca0008400000 */
[----:B------:R-:W-:-:S04]  /*f860*/  F2FP.F16.F32.PACK_AB R6, RZ, R6 ;  /* 0x00000006ff06723e */ /* 0x000fc800000000ff */
[----:B------:R-:W-:Y:S02]  /*f870*/  PRMT R9, R6, 0x7610, R9 ;  /* 0x0000761006097816 */ /* 0x000fe40000000009 */
[----:B------:R-:W-:Y:S01]  /*f880*/  F2FP.F16.F32.PACK_AB R6, RZ, R8 ;  /* 0x00000008ff06723e */ /* 0x000fe200000000ff */
[----:B------:R1:W-:Y:S04]  /*f890*/  @P3 STG.E.U16 desc[UR14][R2.64+0x12], R7 ;  /* 0x0000120702003986 */ /* 0x0003e8000c10150e */
[----:B------:R-:W2:Y:S04]  /*f8a0*/  LDL.LU R8, [R1+0x28] ;  /* 0x0000280001087983 */ /* 0x000ea80000300800 */
[----:B------:R-:W-:Y:S04]  /*f8b0*/  @P2 STG.E.U16 desc[UR14][R2.64+0x10], R9 ;  /* 0x0000100902002986 */ /* 0x000fe8000c10150e */
[----:B-1----:R-:W3:Y:S04]  /*f8c0*/  LDL.LU R7, [R1+0x24] ;  /* 0x0000240001077983 */ /* 0x002ee80000300800 */
[----:B------:R1:W-:Y:S04]  /*f8d0*/  @P4 STG.E.U16 desc[UR14][R4.64+0x10], R6 ;  /* 0x0000100604004986 */ /* 0x0003e8000c10150e */
[----:B-1----:R-:W4:Y:S01]  /*f8e0*/  LDL.LU R6, [R1+0x1c] ;  /* 0x00001c0001067983 */ /* 0x002f220000300800 */
[----:B------:R-:W-:Y:S01]  /*f8f0*/  ISETP.GT.AND P2, PT, R0, 0x9, P1 ;  /* 0x000000090000780c */ /* 0x000fe20000f44270 */
[----:B----4-:R-:W-:-:S05]  /*f900*/  FMUL R6, R6, UR13 ;  /* 0x0000000d06067c20 */ /* 0x010fca0008400000 */
[----:B------:R-:W-:-:S07]  /*f910*/  F2FP.F16.F32.PACK_AB R6, RZ, R6 ;  /* 0x00000006ff06723e */ /* 0x000fce00000000ff */
[----:B------:R1:W-:Y:S04]  /*f920*/  @P2 STG.E.U16 desc[UR14][R4.64+0x12], R6 ;  /* 0x0000120604002986 */ /* 0x0003e8000c10150e */
[----:B-1----:R-:W4:Y:S01]  /*f930*/  LDL.LU R6, [R1+0x20] ;  /* 0x0000200001067983 */ /* 0x002f220000300800 */
[----:B--2---:R-:W-:Y:S01]  /*f940*/  FMUL R8, R8, UR13 ;  /* 0x0000000d08087c20 */ /* 0x004fe20008400000 */
[C---:B------:R-:W-:Y:S01]  /*f950*/  ISETP.GT.AND P2, PT, R0.reuse, 0x10, P0 ;  /* 0x000000100000780c */ /* 0x040fe20000744270 */
[----:B---3--:R-:W-:Y:S01]  /*f960*/  FMUL R7, R7, UR13 ;  /* 0x0000000d07077c20 */ /* 0x008fe20008400000 */
[C---:B------:R-:W-:Y:S02]  /*f970*/  ISETP.GT.AND P3, PT, R0.reuse, 0x11, P0 ;  /* 0x000000110000780c */ /* 0x040fe40000764270 */
[----:B------:R-:W-:-:S02]  /*f980*/  ISETP.GT.AND P4, PT, R0, 0x10, P1 ;  /* 0x000000100000780c */ /* 0x000fc40000f84270 */
[----:B------:R-:W-:Y:S01]  /*f990*/  F2FP.F16.F32.PACK_AB R7, RZ, R7 ;  /* 0x00000007ff07723e */ /* 0x000fe200000000ff */
[----:B----4-:R-:W-:-:S05]  /*f9a0*/  FMUL R6, R6, UR13 ;  /* 0x0000000d06067c20 */ /* 0x010fca0008400000 */
[----:B------:R-:W-:-:S04]  /*f9b0*/  F2FP.F16.F32.PACK_AB R6, RZ, R6 ;  /* 0x00000006ff06723e */ /* 0x000fc800000000ff */
[----:B------:R-:W-:Y:S02]  /*f9c0*/  PRMT R9, R6, 0x7610, R9 ;  /* 0x0000761006097816 */ /* 0x000fe40000000009 */
[----:B------:R-:W-:Y:S02]  /*f9d0*/  F2FP.F16.F32.PACK_AB R6, RZ, R8 ;  /* 0x00000008ff06723e */ /* 0x000fe400000000ff */
[----:B------:R-:W2:Y:S04]  /*f9e0*/  LDL.LU R8, [R1+0x2c] ;  /* 0x00002c0001087983 */ /* 0x000ea80000300800 */
[----:B------:R1:W-:Y:S01]  /*f9f0*/  @P2 STG.E.U16 desc[UR14][R2.64+0x20], R9 ;  /* 0x0000200902002986 */ /* 0x0003e2000c10150e */
[----:B------:R-:W-:-:S03]  /*fa00*/  ISETP.GT.AND P2, PT, R0, 0x11, P1 ;  /* 0x000000110000780c */ /* 0x000fc60000f44270 */
[----:B------:R-:W-:Y:S04]  /*fa10*/  @P3 STG.E.U16 desc[UR14][R2.64+0x22], R7 ;  /* 0x0000220702003986 */ /* 0x000fe8000c10150e */
[----:B------:R3:W-:Y:S04]  /*fa20*/  @P4 STG.E.U16 desc[UR14][R4.64+0x20], R6 ;  /* 0x0000200604004986 */ /* 0x0007e8000c10150e */
[----:B-1----:R-:W4:Y:S01]  /*fa30*/  LDL.LU R9, [R1+0x34] ;  /* 0x0000340001097983 */ /* 0x002f220000300800 */
[----:B--2---:R-:W-:-:S05]  /*fa40*/  FMUL R8, R8, UR13 ;  /* 0x0000000d08087c20 */ /* 0x004fca0008400000 */
[----:B------:R-:W-:-:S04]  /*fa50*/  F2FP.F16.F32.PACK_AB R8, RZ, R8 ;  /* 0x00000008ff08723e */ /* 0x000fc800000000ff */
[----:B---3--:R-:W-:Y:S02]  /*fa60*/  PRMT R6, R8, 0x7610, R6 ;  /* 0x0000761008067816 */ /* 0x008fe40000000006 */
[----:B------:R-:W2:Y:S04]  /*fa70*/  LDL.LU R8, [R1+0x30] ;  /* 0x0000300001087983 */ /* 0x000ea80000300800 */
[----:B------:R1:W-:Y:S04]  /*fa80*/  @P2 STG.E.U16 desc[UR14][R4.64+0x22], R6 ;  /* 0x0000220604002986 */ /* 0x0003e8000c10150e */
[----:B-1----:R-:W3:Y:S01]  /*fa90*/  LDL.LU R6, [R1+0x3c] ;  /* 0x00003c0001067983 */ /* 0x002ee20000300800 */
[----:B------:R-:W-:Y:S01]  /*faa0*/  ISETP.GT.AND P2, PT, R0, 0x18, P0 ;  /* 0x000000180000780c */ /* 0x000fe20000744270 */
[----:B----4-:R-:W-:Y:S01]  /*fab0*/  FMUL R9, R9, UR13 ;  /* 0x0000000d09097c20 */ /* 0x010fe20008400000 */
[----:B--2---:R-:W-:-:S05]  /*fac0*/  FMUL R8, R8, UR13 ;  /* 0x0000000d08087c20 */ /* 0x004fca0008400000 */
[----:B------:R-:W-:Y:S02]  /*fad0*/  F2FP.F16.F32.PACK_AB R7, RZ, R8 ;  /* 0x00000008ff07723e */ /* 0x000fe400000000ff */
[----:B------:R-:W-:Y:S02]  /*fae0*/  F2FP.F16.F32.PACK_AB R8, RZ, R9 ;  /* 0x00000009ff08723e */ /* 0x000fe400000000ff */
[----:B------:R-:W2:Y:S01]  /*faf0*/  LDL.LU R9, [R1+0x38] ;  /* 0x0000380001097983 */ /* 0x000ea20000300800 */
[C---:B------:R-:W-:Y:S02]  /*fb00*/  ISETP.GT.AND P3, PT, R0.reuse, 0x19, P0 ;  /* 0x000000190000780c */ /* 0x040fe40000764270 */
[----:B------:R-:W-:Y:S01]  /*fb10*/  ISETP.GT.AND P4, PT, R0, 0x18, P1 ;  /* 0x000000180000780c */ /* 0x000fe20000f84270 */
[----:B------:R1:W-:Y:S01]  /*fb20*/  @P2 STG.E.U16 desc[UR14][R2.64+0x30], R7 ;  /* 0x0000300702002986 */ /* 0x0003e2000c10150e */
[----:B---3--:R-:W-:-:S05]  /*fb30*/  FMUL R6, R6, UR13 ;  /* 0x0000000d06067c20 */ /* 0x008fca0008400000 */
[----:B------:R-:W-:Y:S01]  /*fb40*/  F2FP.F16.F32.PACK_AB R6, RZ, R6 ;  /* 0x00000006ff06723e */ /* 0x000fe200000000ff */
[----:B-1----:R-:W3:Y:S03]  /*fb50*/  LDL.LU R7, [R1+0x44] ;  /* 0x0000440001077983 */ /* 0x002ee60000300800 */
[----:B------:R-:W-:Y:S02]  /*fb60*/  PRMT R10, R6, 0x7610, R10 ;  /* 0x00007610060a7816 */ /* 0x000fe4000000000a */
[----:B------:R-:W4:Y:S04]  /*fb70*/  LDL.LU R6, [R1+0x40] ;  /* 0x0000400001067983 */ /* 0x000f280000300800 */
[----:B------:R1:W-:Y:S01]  /*fb80*/  @P3 STG.E.U16 desc[UR14][R2.64+0x32], R8 ;  /* 0x0000320802003986 */ /* 0x0003e2000c10150e */
[----:B------:R-:W-:-:S02]  /*fb90*/  ISETP.GT.AND P2, PT, R0, 0x19, P1 ;  /* 0x000000190000780c */ /* 0x000fc40000f44270 */
[----:B------:R-:W-:Y:S01]  /*fba0*/  ISETP.GT.AND P5, PT, R0, 0x30, P1 ;  /* 0x000000300000780c */ /* 0x000fe20000fa4270 */
[----:B------:R-:W-:Y:S01]  /*fbb0*/  FMUL R12, R12, UR13 ;  /* 0x0000000d0c0c7c20 */ /* 0x000fe20008400000 */
        /* <DEDUP_REMOVED lines=31> */
[----:B------:R-:W-:-:S02]  /*fdb0*/  USHF.L.U32 UR6, UR18, 0x6, URZ ;  /* 0x0000000612067899 */ /* 0x000fc4000800063f */
[----:B------:R-:W-:Y:S01]  /*fdc0*/  USHF.L.U64.HI UR7, UR18, 0x6, UR19 ;  /* 0x0000000612077899 */ /* 0x000fe20008010213 */
[----:B------:R-:W-:Y:S01]  /*fdd0*/  FMUL R152, R152, UR13 ;  /* 0x0000000d98987c20 */ /* 0x000fe20008400000 */
[----:B------:R-:W-:Y:S01]  /*fde0*/  FMUL R153, R153, UR13 ;  /* 0x0000000d99997c20 */ /* 0x000fe20008400000 */
[----:B------:R-:W-:Y:S01]  /*fdf0*/  FMUL R154, R154, UR13 ;  /* 0x0000000d9a9a7c20 */ /* 0x000fe20008400000 */
[----:B------:R-:W-:Y:S01]  /*fe00*/  FMUL R155, R155, UR13 ;  /* 0x0000000d9b9b7c20 */ /* 0x000fe20008400000 */
[----:B--2---:R-:W-:-:S05]  /*fe10*/  FMUL R9, R9, UR13 ;  /* 0x0000000d09097c20 */ /* 0x004fca0008400000 */
[----:B------:R-:W-:Y:S01]  /*fe20*/  F2FP.F16.F32.PACK_AB R9, RZ, R9 ;  /* 0x00000009ff09723e */ /* 0x000fe200000000ff */
[----:B----4-:R-:W-:-:S05]  /*fe30*/  FMUL R6, R6, UR13 ;  /* 0x0000000d06067c20 */ /* 0x010fca0008400000 */
[----:B-1----:R-:W-:Y:S02]  /*fe40*/  F2FP.F16.F32.PACK_AB R8, RZ, R6 ;  /* 0x00000006ff08723e */ /* 0x002fe400000000ff */
[----:B------:R-:W2:Y:S04]  /*fe50*/  LDL.LU R6, [R1+0x48] ;  /* 0x0000480001067983 */ /* 0x000ea80000300800 */
[----:B------:R1:W-:Y:S04]  /*fe60*/  @P4 STG.E.U16 desc[UR14][R4.64+0x30], R9 ;  /* 0x0000300904004986 */ /* 0x0003e8000c10150e */
[----:B------:R-:W-:Y:S01]  /*fe70*/  @P2 STG.E.U16 desc[UR14][R4.64+0x32], R10 ;  /* 0x0000320a04002986 */ /* 0x000fe2000c10150e */
[C---:B------:R-:W-:Y:S01]  /*fe80*/  ISETP.GT.AND P2, PT, R0.reuse, 0x20, P0 ;  /* 0x000000200000780c */ /* 0x040fe20000744270 */
[----:B---3--:R-:W-:Y:S01]  /*fe90*/  FMUL R7, R7, UR13 ;  /* 0x0000000d07077c20 */ /* 0x008fe20008400000 */
[----:B------:R-:W-:-:S02]  /*fea0*/  ISETP.GT.AND P3, PT, R0, 0x21, P0 ;  /* 0x000000210000780c */ /* 0x000fc40000764270 */
[----:B------:R-:W-:Y:S02]  /*feb0*/  ISETP.GT.AND P4, PT, R0, 0x20, P1 ;  /* 0x000000200000780c */ /* 0x000fe40000f84270 */
[----:B------:R-:W-:-:S07]  /*fec0*/  F2FP.F16.F32.PACK_AB R7, RZ, R7 ;  /* 0x00000007ff07723e */ /* 0x000fce00000000ff */
[----:B------:R3:W-:Y:S01]  /*fed0*/  @P2 STG.E.U16 desc[UR14][R2.64+0x40], R8 ;  /* 0x0000400802002986 */ /* 0x0007e2000c10150e */
[----:B------:R-:W-:Y:S02]  /*fee0*/  ISETP.GT.AND P2, PT, R0, 0x21, P1 ;  /* 0x000000210000780c */ /* 0x000fe40000f44270 */
[----:B-1----:R-:W-:Y:S01]  /*fef0*/  PRMT R9, R7, 0x7610, R9 ;  /* 0x0000761007097816 */ /* 0x002fe20000000009 */
[----:B------:R-:W-:-:S04]  /*ff00*/  FMUL R7, R250, UR13 ;  /* 0x0000000dfa077c20 */ /* 0x000fc80008400000 */
[----:B------:R1:W-:Y:S01]  /*ff10*/  @P3 STG.E.U16 desc[UR14][R2.64+0x42], R9 ;  /* 0x0000420902003986 */ /* 0x0003e2000c10150e */
[----:B------:R-:W-:Y:S01]  /*ff20*/  ISETP.GT.AND P3, PT, R0, 0x29, P0 ;  /* 0x000000290000780c */ /* 0x000fe20000764270 */
[----:B---3--:R-:W-:Y:S01]  /*ff30*/  FMUL R8, R249, UR13 ;  /* 0x0000000df9087c20 */ /* 0x008fe20008400000 */
[----:B------:R-:W-:-:S04]  /*ff40*/  F2FP.F16.F32.PACK_AB R7, RZ, R7 ;  /* 0x00000007ff07723e */ /* 0x000fc800000000ff */
[----:B------:R-:W-:Y:S02]  /*ff50*/  F2FP.F16.F32.PACK_AB R8, RZ, R8 ;  /* 0x00000008ff08723e */ /* 0x000fe400000000ff */
[----:B------:R-:W-:Y:S02]  /*ff60*/  PRMT R15, R7, 0x7610, R15 ;  /* 0x00007610070f7816 */ /* 0x000fe4000000000f */
[----:B------:R-:W-:Y:S01]  /*ff70*/  PRMT R17, R8, 0x7610, R17 ;  /* 0x0000761008117816 */ /* 0x000fe20000000011 */
[----:B------:R-:W-:Y:S01]  /*ff80*/  FMUL R7, R247, UR13 ;  /* 0x0000000df7077c20 */ /* 0x000fe20008400000 */
[----:B------:R-:W-:-:S04]  /*ff90*/  FMUL R8, R246, UR13 ;  /* 0x0000000df6087c20 */ /* 0x000fc80008400000 */
[----:B------:R-:W-:Y:S02]  /*ffa0*/  F2FP.F16.F32.PACK_AB R7, RZ, R7 ;  /* 0x00000007ff07723e */ /* 0x000fe400000000ff */
[----:B------:R-:W-:Y:S01]  /*ffb0*/  F2FP.F16.F32.PACK_AB R8, RZ, R8 ;  /* 0x00000008ff08723e */ /* 0x000fe200000000ff */
[----:B-1----:R-:W-:Y:S01]  /*ffc0*/  FMUL R9, R245, UR13 ;  /* 0x0000000df5097c20 */ /* 0x002fe20008400000 */
[----:B------:R-:W-:-:S04]  /*ffd0*/  F2FP.F16.F32.PACK_AB R12, RZ, R12 ;  /* 0x0000000cff0c723e */ /* 0x000fc800000000ff */
[----:B------:R-:W-:Y:S02]  /*ffe0*/  F2FP.F16.F32.PACK_AB R9, RZ, R9 ;  /* 0x00000009ff09723e */ /* 0x000fe400000000ff */
[----:B------:R-:W-:Y:S02]  /*fff0*/  F2FP.F16.F32.PACK_AB R16, RZ, R16 ;  /* 0x00000010ff10723e */ /* 0x000fe400000000ff */
[----:B------:R-:W-:Y:S02]  /*10000*/  F2FP.F16.F32.PACK_AB R18, RZ, R18 ;  /* 0x00000012ff12723e */ /* 0x000fe400000000ff */
[----:B------:R-:W-:Y:S02]  /*10010*/  F2FP.F16.F32.PACK_AB R20, RZ, R20 ;  /* 0x00000014ff14723e */ /* 0x000fe400000000ff */
[----:B------:R-:W-:Y:S02]  /*10020*/  F2FP.F16.F32.PACK_AB R19, RZ, R19 ;  /* 0x00000013ff13723e */ /* 0x000fe400000000ff */
[----:B------:R-:W-:-:S02]  /*10030*/  F2FP.F16.F32.PACK_AB R21, RZ, R21 ;  /* 0x00000015ff15723e */ /* 0x000fc400000000ff */
        /* <DEDUP_REMOVED lines=25> */
[----:B------:R-:W-:Y:S01]  /*101d0*/  F2FP.F16.F32.PACK_AB R239, RZ, R239 ;  /* 0x000000efffef723e */ /* 0x000fe200000000ff */
[----:B--2---:R-:W-:-:S05]  /*101e0*/  FMUL R6, R6, UR13 ;  /* 0x0000000d06067c20 */ /* 0x004fca0008400000 */
[----:B------:R-:W-:-:S04]  /*101f0*/  F2FP.F16.F32.PACK_AB R6, RZ, R6 ;  /* 0x00000006ff06723e */ /* 0x000fc800000000ff */
[----:B------:R-:W-:Y:S01]  /*10200*/  PRMT R10, R6, 0x7610, R10 ;  /* 0x00007610060a7816 */ /* 0x000fe2000000000a */
[----:B------:R-:W-:-:S05]  /*10210*/  FMUL R6, R252, UR13 ;  /* 0x0000000dfc067c20 */ /* 0x000fca0008400000 */
[----:B------:R-:W-:-:S04]  /*10220*/  F2FP.F16.F32.PACK_AB R6, RZ, R6 ;  /* 0x00000006ff06723e */ /* 0x000fc800000000ff */
[----:B------:R-:W-:Y:S01]  /*10230*/  PRMT R11, R6, 0x7610, R11 ;  /* 0x00007610060b7816 */ /* 0x000fe2000000000b */
[----:B------:R1:W-:Y:S01]  /*10240*/  @P4 STG.E.U16 desc[UR14][R4.64+0x40], R10 ;  /* 0x0000400a04004986 */ /* 0x0003e2000c10150e */
[----:B------:R-:W-:-:S03]  /*10250*/  FMUL R6, R251, UR13 ;  /* 0x0000000dfb067c20 */ /* 0x000fc60008400000 */
[----:B------:R2:W-:Y:S01]  /*10260*/  @P2 STG.E.U16 desc[UR14][R4.64+0x42], R11 ;  /* 0x0000420b04002986 */ /* 0x0005e2000c10150e */
[C---:B------:R-:W-:Y:S02]  /*10270*/  ISETP.GT.AND P2, PT, R0.reuse, 0x28, P0 ;  /* 0x000000280000780c */ /* 0x040fe40000744270 */
[----:B------:R-:W-:Y:S02]  /*10280*/  ISETP.GT.AND P4, PT, R0, 0x28, P1 ;  /* 0x000000280000780c */ /* 0x000fe40000f84270 */
[----:B------:R-:W-:-:S04]  /*10290*/  F2FP.F16.F32.PACK_AB R6, RZ, R6 ;  /* 0x00000006ff06723e */ /* 0x000fc800000000ff */
[----:B------:R-:W-:Y:S01]  /*102a0*/  PRMT R13, R6, 0x7610, R13 ;  /* 0x00007610060d7816 */ /* 0x000fe2000000000d */
[----:B------:R-:W-:Y:S01]  /*102b0*/  @P3 STG.E.U16 desc[UR14][R2.64+0x52], R15 ;  /* 0x0000520f02003986 */ /* 0x000fe2000c10150e */
[----:B------:R-:W-:-:S03]  /*102c0*/  ISETP.GT.AND P3, PT, R0, 0x30, P0 ;  /* 0x000000300000780c */ /* 0x000fc60000764270 */
[----:B------:R3:W-:Y:S01]  /*102d0*/  @P2 STG.E.U16 desc[UR14][R2.64+0x50], R13 ;  /* 0x0000500d02002986 */ /* 0x0007e2000c10150e */
[----:B------:R-:W-:Y:S01]  /*102e0*/  ISETP.GT.AND P2, PT, R0, 0x29, P1 ;  /* 0x000000290000780c */ /* 0x000fe20000f44270 */
[----:B------:R-:W-:Y:S02]  /*102f0*/  FMUL R6, R248, UR13 ;  /* 0x0000000df8067c20 */ /* 0x000fe40008400000 */
[----:B------:R4:W-:Y:S01]  /*10300*/  @P4 STG.E.U16 desc[UR14][R4.64+0x50], R17 ;  /* 0x0000501104004986 */ /* 0x0009e2000c10150e */
[----:B------:R-:W-:Y:S02]  /*10310*/  ISETP.GT.AND P4, PT, R0, 0x31, P0 ;  /* 0x000000310000780c */ /* 0x000fe40000784270 */
[----:B------:R-:W-:Y:S01]  /*10320*/  F2FP.F16.F32.PACK_AB R6, RZ, R6 ;  /* 0x00000006ff06723e */ /* 0x000fe200000000ff */
[----:B-1----:R-:W-:Y:S01]  /*10330*/  FMUL R10, R244, UR13 ;  /* 0x0000000df40a7c20 */ /* 0x002fe20008400000 */
[----:B--2---:R-:W-:-:S05]  /*10340*/  FMUL R11, R243, UR13 ;  /* 0x0000000df30b7c20 */ /* 0x004fca0008400000 */
[----:B------:R-:W-:Y:S01]  /*10350*/  @P2 STG.E.U16 desc[UR14][R4.64+0x52], R6 ;  /* 0x0000520604002986 */ /* 0x000fe2000c10150e */
[----:B------:R-:W-:-:S03]  /*10360*/  ISETP.GT.AND P2, PT, R0, 0x31, P1 ;  /* 0x000000310000780c */ /* 0x000fc60000f44270 */
[----:B------:R-:W-:Y:S01]  /*10370*/  @P3 STG.E.U16 desc[UR14][R2.64+0x60], R7 ;  /* 0x0000600702003986 */ /* 0x000fe2000c10150e */
[----:B------:R-:W-:-:S03]  /*10380*/  ISETP.GT.AND P3, PT, R0, 0x38, P0 ;  /* 0x000000380000780c */ /* 0x000fc60000764270 */
[----:B------:R-:W-:Y:S01]  /*10390*/  @P4 STG.E.U16 desc[UR14][R2.64+0x62], R8 ;  /* 0x0000620802004986 */ /* 0x000fe2000c10150e */
[C---:B------:R-:W-:Y:S02]  /*103a0*/  ISETP.GT.AND P4, PT, R0.reuse, 0x39, P0 ;  /* 0x000000390000780c */ /* 0x040fe40000784270 */
[----:B------:R-:W-:Y:S02]  /*103b0*/  F2FP.F16.F32.PACK_AB R10, RZ, R10 ;  /* 0x0000000aff0a723e */ /* 0x000fe400000000ff */
[----:B------:R-:W-:Y:S01]  /*103c0*/  F2FP.F16.F32.PACK_AB R11, RZ, R11 ;  /* 0x0000000bff0b723e */ /* 0x000fe200000000ff */
[----:B------:R-:W-:Y:S01]  /*103d0*/  @P5 STG.E.U16 desc[UR14][R4.64+0x60], R9 ;  /* 0x0000600904005986 */ /* 0x000fe2000c10150e */
[----:B------:R-:W-:-:S03]  /*103e0*/  ISETP.GT.AND P5, PT, R0, 0x38, P1 ;  /* 0x000000380000780c */ /* 0x000fc60000fa4270 */
[----:B------:R-:W-:Y:S01]  /*103f0*/  @P2 STG.E.U16 desc[UR14][R4.64+0x62], R10 ;  /* 0x0000620a04002986 */ /* 0x000fe2000c10150e */
[----:B------:R-:W-:Y:S01]  /*10400*/  ISETP.GT.AND P2, PT, R0, 0x39, P1 ;  /* 0x000000390000780c */ /* 0x000fe20000f44270 */
[----:B---3--:R-:W-:Y:S02]  /*10410*/  FMUL R13, R242, UR13 ;  /* 0x0000000df20d7c20 */ /* 0x008fe40008400000 */
[----:B------:R-:W-:Y:S01]  /*10420*/  @P3 STG.E.U16 desc[UR14][R2.64+0x70], R11 ;  /* 0x0000700b02003986 */ /* 0x000fe2000c10150e */
[C---:B------:R-:W-:Y:S01]  /*10430*/  ISETP.GT.AND P3, PT, R0.reuse, 0x40, P0 ;  /* 0x000000400000780c */ /* 0x040fe20000764270 */
[----:B------:R-:W-:Y:S02]  /*10440*/  FMUL R15, R241, UR13 ;  /* 0x0000000df10f7c20 */ /* 0x000fe40008400000 */
[----:B------:R-:W-:Y:S01]  /*10450*/  @P4 STG.E.U16 desc[UR14][R2.64+0x72], R12 ;  /* 0x0000720c02004986 */ /* 0x000fe2000c10150e */
[----:B------:R-:W-:Y:S02]  /*10460*/  ISETP.GT.AND P4, PT, R0, 0x41, P0 ;  /* 0x000000410000780c */ /* 0x000fe40000784270 */
[----:B------:R-:W-:-:S02]  /*10470*/  F2FP.F16.F32.PACK_AB R13, RZ, R13 ;  /* 0x0000000dff0d723e */ /* 0x000fc400000000ff */
[----:B------:R-:W-:-:S03]  /*10480*/  F2FP.F16.F32.PACK_AB R15, RZ, R15 ;  /* 0x0000000fff0f723e */ /* 0x000fc600000000ff */
[----:B------:R-:W-:Y:S01]  /*10490*/  @P5 STG.E.U16 desc[UR14][R4.64+0x70], R13 ;  /* 0x0000700d04005986 */ /* 0x000fe2000c10150e */
[----:B------:R-:W-:-:S03]  /*104a0*/  ISETP.GT.AND P5, PT, R0, 0x40, P1 ;  /* 0x000000400000780c */ /* 0x000fc60000fa4270 */
[----:B------:R-:W-:Y:S01]  /*104b0*/  @P2 STG.E.U16 desc[UR14][R4.64+0x72], R15 ;  /* 0x0000720f04002986 */ /* 0x000fe2000c10150e */
[----:B------:R-:W-:Y:S01]  /*104c0*/  ISETP.GT.AND P2, PT, R0, 0x41, P1 ;  /* 0x000000410000780c */ /* 0x000fe20000f44270 */
[----:B----4-:R-:W-:Y:S02]  /*104d0*/  FMUL R17, R240, UR13 ;  /* 0x0000000df0117c20 */ /* 0x010fe40008400000 */
[----:B------:R-:W-:Y:S01]  /*104e0*/  @P3 STG.E.U16 desc[UR14][R2.64+0x80], R16 ;  /* 0x0000801002003986 */ /* 0x000fe2000c10150e */
[----:B------:R-:W-:-:S03]  /*104f0*/  ISETP.GT.AND P3, PT, R0, 0x48, P0 ;  /* 0x000000480000780c */ /* 0x000fc60000764270 */
[----:B------:R-:W-:Y:S01]  /*10500*/  @P4 STG.E.U16 desc[UR14][R2.64+0x82], R18 ;  /* 0x0000821202004986 */ /* 0x000fe2000c10150e */
[----:B------:R-:W-:Y:S02]  /*10510*/  ISETP.GT.AND P4, PT, R0, 0x49, P0 ;  /* 0x000000490000780c */ /* 0x000fe40000784270 */
[----:B------:R-:W-:-:S05]  /*10520*/  F2FP.F16.F32.PACK_AB R17, RZ, R17 ;  /* 0x00000011ff11723e */ /* 0x000fca00000000ff */
[----:B------:R-:W-:Y:S01]  /*10530*/  @P5 STG.E.U16 desc[UR14][R4.64+0x80], R17 ;  /* 0x0000801104005986 */ /* 0x000fe2000c10150e */
[----:B------:R-:W-:-:S03]  /*10540*/  ISETP.GT.AND P5, PT, R0, 0x48, P1 ;  /* 0x000000480000780c */ /* 0x000fc60000fa4270 */
        /* <DEDUP_REMOVED lines=43> */
[C---:B------:R-:W-:Y:S02]  /*10800*/  ISETP.GT.AND P3, PT, R0.reuse, 0x78, P0 ;  /* 0x000000780000780c */ /* 0x040fe40000764270 */
[C---:B------:R-:W-:Y:S01]  /*10810*/  ISETP.GT.AND P0, PT, R0.reuse, 0x79, P0 ;  /* 0x000000790000780c */ /* 0x040fe20000704270 */
[----:B------:R-:W-:Y:S01]  /*10820*/  @P4 STG.E.U16 desc[UR14][R2.64+0xe2], R233 ;  /* 0x0000e2e902004986 */ /* 0x000fe2000c10150e */
[C---:B------:R-:W-:Y:S02]  /*10830*/  ISETP.GT.AND P4, PT, R0.reuse, 0x78, P1 ;  /* 0x000000780000780c */ /* 0x040fe40000f84270 */
[----:B------:R-:W-:Y:S01]  /*10840*/  ISETP.GT.AND P1, PT, R0, 0x79, P1 ;  /* 0x000000790000780c */ /* 0x000fe20000f24270 */
[----:B------:R-:W-:Y:S01]  /*10850*/  @P5 STG.E.U16 desc[UR14][R4.64+0xe0], R234 ;  /* 0x0000e0ea04005986 */ /* 0x000fe2000c10150e */
[----:B------:R-:W-:-:S03]  /*10860*/  USHF.L.U32 UR10, UR6, 0x1, URZ ;  /* 0x00000001060a7899 */ /* 0x000fc6000800063f */
[----:B------:R-:W-:Y:S04]  /*10870*/  @P2 STG.E.U16 desc[UR14][R4.64+0xe2], R235 ;  /* 0x0000e2eb04002986 */ /* 0x000fe8000c10150e */
[----:B------:R-:W-:Y:S04]  /*10880*/  @P3 STG.E.U16 desc[UR14][R2.64+0xf0], R236 ;  /* 0x0000f0ec02003986 */ /* 0x000fe8000c10150e */
[----:B------:R-:W-:Y:S01]  /*10890*/  @P0 STG.E.U16 desc[UR14][R2.64+0xf2], R237 ;  /* 0x0000f2ed02000986 */ /* 0x000fe2000c10150e */
[----:B------:R-:W-:-:S03]  /*108a0*/  ISETP.GT.AND P0, PT, R14, 0x48, PT ;  /* 0x000000480e00780c */ /* 0x000fc60003f04270 */
[----:B------:R-:W-:Y:S01]  /*108b0*/  @P4 STG.E.U16 desc[UR14][R4.64+0xf0], R238 ;  /* 0x0000f0ee04004986 */ /* 0x000fe2000c10150e */
[----:B------:R-:W-:-:S03]  /*108c0*/  USHF.L.U64.HI UR6, UR6, 0x1, UR7 ;  /* 0x0000000106067899 */ /* 0x000fc60008010207 */
[----:B------:R1:W-:Y:S01]  /*108d0*/  @P1 STG.E.U16 desc[UR14][R4.64+0xf2], R239 ;  /* 0x0000f2ef04001986 */ /* 0x0003e2000c10150e */
[----:B------:R-:W-:Y:S02]  /*108e0*/  ISETP.GT.AND P1, PT, R14, 0x40, PT ;  /* 0x000000400e00780c */ /* 0x000fe40003f24270 */
[C---:B------:R-:W-:Y:S02]  /*108f0*/  ISETP.GT.AND P3, PT, R0.reuse, RZ, P0 ;  /* 0x000000ff0000720c */ /* 0x040fe40000764270 */
[C---:B------:R-:W-:Y:S02]  /*10900*/  ISETP.GT.AND P5, PT, R0.reuse, RZ, P1 ;  /* 0x000000ff0000720c */ /* 0x040fe40000fa4270 */
[----:B------:R-:W-:Y:S02]  /*10910*/  ISETP.GT.AND P4, PT, R0, 0x1, P1 ;  /* 0x000000010000780c */ /* 0x000fe40000f84270 */
[----:B-1----:R-:W-:Y:S02]  /*10920*/  IADD3 R4, P6, R2, UR10, RZ ;  /* 0x0000000a02047c10 */ /* 0x002fe4000ffde0ff */
[----:B------:R-:W-:-:S02]  /*10930*/  ISETP.GT.AND P2, PT, R0, 0x1, P0 ;  /* 0x000000010000780c */ /* 0x000fc40000744270 */
[----:B------:R-:W-:Y:S02]  /*10940*/  IADD3.X R5, R3, UR6, RZ, P6, !PT ;  /* 0x0000000603057c10 */ /* 0x000fe4000b7fe4ff */
[----:B------:R-:W-:Y:S02]  /*10950*/  IADD3 R10, P6, R4, UR9, RZ ;  /* 0x00000009040a7c10 */ /* 0x000fe4000ffde0ff */
[----:B------:R-:W-:Y:S02]  /*10960*/  F2FP.F16.F32.PACK_AB R152, RZ, R152 ;  /* 0x00000098ff98723e */ /* 0x000fe400000000ff */
[----:B------:R-:W-:Y:S02]  /*10970*/  F2FP.F16.F32.PACK_AB R153, RZ, R153 ;  /* 0x00000099ff99723e */ /* 0x000fe400000000ff */
[----:B------:R-:W-:Y:S02]  /*10980*/  F2FP.F16.F32.PACK_AB R154, RZ, R154 ;  /* 0x0000009aff9a723e */ /* 0x000fe400000000ff */
[----:B------:R-:W-:Y:S01]  /*10990*/  IADD3.X R11, R5, UR8, RZ, P6, !PT ;  /* 0x00000008050b7c10 */ /* 0x000fe2000b7fe4ff */
[----:B------:R-:W-:Y:S01]  /*109a0*/  FMUL R6, R156, UR13 ;  /* 0x0000000d9c067c20 */ /* 0x000fe20008400000 */
[----:B------:R-:W-:Y:S01]  /*109b0*/  F2FP.F16.F32.PACK_AB R155, RZ, R155 ;  /* 0x0000009bff9b723e */ /* 0x000fe200000000ff */
[----:B------:R-:W-:Y:S01]  /*109c0*/  @P5 STG.E.U16 desc[UR14][R4.64], R152 ;  /* 0x0000009804005986 */ /* 0x000fe2000c10150e */
[----:B------:R-:W-:-:S03]  /*109d0*/  FMUL R7, R157, UR13 ;  /* 0x0000000d9d077c20 */ /* 0x000fc60008400000 */
[----:B------:R-:W-:Y:S01]  /*109e0*/  @P4 STG.E.U16 desc[UR14][R4.64+0x2], R153 ;  /* 0x0000029904004986 */ /* 0x000fe2000c10150e */
[----:B------:R-:W-:-:S03]  /*109f0*/  ISETP.GT.AND P4, PT, R0, 0x9, P1 ;  /* 0x000000090000780c */ /* 0x000fc60000f84270 */
[----:B------:R-:W-:Y:S01]  /*10a00*/  @P3 STG.E.U16 desc[UR14][R10.64], R154 ;  /* 0x0000009a0a003986 */ /* 0x000fe2000c10150e */
[C---:B------:R-:W-:Y:S01]  /*10a10*/  ISETP.GT.AND P3, PT, R0.reuse, 0x8, P1 ;  /* 0x000000080000780c */ /* 0x040fe20000f64270 */
[----:B------:R-:W-:Y:S01]  /*10a20*/  IMAD.U32 R9, RZ, RZ, UR9 ;  /* 0x00000009ff097e24 */ /* 0x000fe2000f8e00ff */
[----:B------:R-:W-:Y:S01]  /*10a30*/  F2FP.F16.F32.PACK_AB R6, RZ, R6 ;  /* 0x00000006ff06723e */ /* 0x000fe200000000ff */
[----:B------:R1:W-:Y:S01]  /*10a40*/  @P2 STG.E.U16 desc[UR14][R10.64+0x2], R155 ;  /* 0x0000029b0a002986 */ /* 0x0003e2000c10150e */
[----:B------:R-:W-:Y:S01]  /*10a50*/  ISETP.GT.AND P2, PT, R0, 0x8, P0 ;  /* 0x000000080000780c */ /* 0x000fe20000744270 */
[----:B------:R-:W-:Y:S01]  /*10a60*/  FMUL R8, R158, UR13 ;  /* 0x0000000d9e087c20 */ /* 0x000fe20008400000 */
[----:B------:R-:W-:-:S04]  /*10a70*/  F2FP.F16.F32.PACK_AB R7, RZ, R7 ;  /* 0x00000007ff07723e */ /* 0x000fc800000000ff */
[----:B------:R-:W-:Y:S02]  /*10a80*/  F2FP.F16.F32.PACK_AB R8, RZ, R8 ;  /* 0x00000008ff08723e */ /* 0x000fe400000000ff */
[----:B-1----:R-:W-:Y:S01]  /*10a90*/  PRMT R10, R6, 0x7610, R10 ;  /* 0x00007610060a7816 */ /* 0x002fe2000000000a */
[----:B------:R-:W-:Y:S01]  /*10aa0*/  IMAD.U32 R11, RZ, RZ, UR8 ;  /* 0x00000008ff0b7e24 */ /* 0x000fe2000f8e00ff */
[----:B------:R-:W-:Y:S02]  /*10ab0*/  IADD3 R6, P5, P6, R9, UR10, R2 ;  /* 0x0000000a09067c10 */ /* 0x000fe4000febe002 */
[----:B------:R-:W-:Y:S02]  /*10ac0*/  PRMT R9, R7, 0x7610, R9 ;  /* 0x0000761007097816 */ /* 0x000fe40000000009 */
[----:B------:R-:W-:Y:S01]  /*10ad0*/  IADD3.X R7, R11, UR6, R3, P5, P6 ;  /* 0x000000060b077c10 */ /* 0x000fe2000afec403 */
[----:B------:R-:W-:Y:S01]  /*10ae0*/  @P3 STG.E.U16 desc[UR14][R4.64+0x10], R10 ;  /* 0x0000100a04003986 */ /* 0x000fe2000c10150e */
[----:B------:R-:W-:-:S03]  /*10af0*/  ISETP.GT.AND P3, PT, R0, 0x9, P0 ;  /* 0x000000090000780c */ /* 0x000fc60000764270 */
[----:B------:R-:W-:Y:S01]  /*10b00*/  @P4 STG.E.U16 desc[UR14][R4.64+0x12], R9 ;  /* 0x0000120904004986 */ /* 0x000fe2000c10150e */
[C---:B------:R-:W-:Y:S01]  /*10b10*/  ISETP.GT.AND P4, PT, R0.reuse, 0x10, P1 ;  /* 0x000000100000780c */ /* 0x040fe20000f84270 */
[----:B------:R-:W-:Y:S01]  /*10b20*/  FMUL R159, R159, UR13 ;  /* 0x0000000d9f9f7c20 */ /* 0x000fe20008400000 */
[C---:B------:R-:W-:Y:S01]  /*10b30*/  ISETP.GT.AND P5, PT, R0.reuse, 0x11, P1 ;  /* 0x000000110000780c */ /* 0x040fe20000fa4270 */
[----:B------:R-:W-:Y:S01]  /*10b40*/  @P2 STG.E.U16 desc[UR14][R6.64+0x10], R8 ;  /* 0x0000100806002986 */ /* 0x000fe2000c10150e */
[----:B------:R-:W-:Y:S01]  /*10b50*/  ISETP.GT.AND P2, PT, R0, 0x10, P0 ;  /* 0x000000100000780c */ /* 0x000fe20000744270 */
[----:B------:R-:W-:Y:S01]  /*10b60*/  FMUL R160, R160, UR13 ;  /* 0x0000000da0a07c20 */ /* 0x000fe20008400000 */
[----:B------:R-:W-:Y:S01]  /*10b70*/  FMUL R161, R161, UR13 ;  /* 0x0000000da1a17c20 */ /* 0x000fe20008400000 */
[----:B------:R-:W-:Y:S01]  /*10b80*/  FMUL R162, R162, UR13 ;  /* 0x0000000da2a27c20 */ /* 0x000fe20008400000 */
[----:B------:R-:W-:Y:S02]  /*10b90*/  F2FP.F16.F32.PACK_AB R159, RZ, R159 ;  /* 0x0000009fff9f723e */ /* 0x000fe400000000ff */
[----:B------:R-:W-:-:S02]  /*10ba0*/  F2FP.F16.F32.PACK_AB R160, RZ, R160 ;  /* 0x000000a0ffa0723e */ /* 0x000fc400000000ff */
[----:B------:R-:W-:Y:S02]  /*10bb0*/  F2FP.F16.F32.PACK_AB R161, RZ, R161 ;  /* 0x000000a1ffa1723e */ /* 0x000fe400000000ff */
[----:B------:R-:W-:Y:S01]  /*10bc0*/  F2FP.F16.F32.PACK_AB R162, RZ, R162 ;  /* 0x000000a2ffa2723e */ /* 0x000fe200000000ff */
[----:B------:R-:W-:Y:S01]  /*10bd0*/  @P3 STG.E.U16 desc[UR14][R6.64+0x12], R159 ;  /* 0x0000129f06003986 */ /* 0x000fe2000c10150e */
[----:B------:R-:W-:-:S03]  /*10be0*/  ISETP.GT.AND P3, PT, R0, 0x11, P0 ;  /* 0x000000110000780c */ /* 0x000fc60000764270 */
[----:B------:R-:W-:Y:S01]  /*10bf0*/  @P4 STG.E.U16 desc[UR14][R4.64+0x20], R160 ;  /* 0x000020a004004986 */ /* 0x000fe2000c10150e */
[C---:B------:R-:W-:Y:S01]  /*10c00*/  ISETP.GT.AND P4, PT, R0.reuse, 0x18, P1 ;  /* 0x000000180000780c */ /* 0x040fe20000f84270 */
[----:B------:R-:W-:Y:S02]  /*10c10*/  FMUL R163, R163, UR13 ;  /* 0x0000000da3a37c20 */ /* 0x000fe40008400000 */
[----:B------:R-:W-:Y:S01]  /*10c20*/  @P5 STG.E.U16 desc[UR14][R4.64+0x22], R161 ;  /* 0x000022a104005986 */ /* 0x000fe2000c10150e */
[----:B------:R-:W-:Y:S01]  /*10c30*/  ISETP.GT.AND P5, PT, R0, 0x19, P1 ;  /* 0x000000190000780c */ /* 0x000fe20000fa4270 */
[----:B------:R-:W-:Y:S02]  /*10c40*/  FMUL R164, R164, UR13 ;  /* 0x0000000da4a47c20 */ /* 0x000fe40008400000 */
[----:B------:R-:W-:Y:S01]  /*10c50*/  @P2 STG.E.U16 desc[UR14][R6.64+0x20], R162 ;  /* 0x000020a206002986 */ /* 0x000fe2000c10150e */
[----:B------:R-:W-:Y:S01]  /*10c60*/  ISETP.GT.AND P2, PT, R0, 0x18, P0 ;  /* 0x000000180000780c */ /* 0x000fe20000744270 */
[----:B------:R-:W-:Y:S01]  /*10c70*/  FMUL R165, R165, UR13 ;  /* 0x0000000da5a57c20 */ /* 0x000fe20008400000 */
[----:B------:R-:W-:Y:S01]  /*10c80*/  FMUL R166, R166, UR13 ;  /* 0x0000000da6a67c20 */ /* 0x000fe20008400000 */
[----:B------:R-:W-:-:S02]  /*10c90*/  F2FP.F16.F32.PACK_AB R163, RZ, R163 ;  /* 0x000000a3ffa3723e */ /* 0x000fc400000000ff */
[----:B------:R-:W-:Y:S02]  /*10ca0*/  F2FP.F16.F32.PACK_AB R164, RZ, R164 ;  /* 0x000000a4ffa4723e */ /* 0x000fe400000000ff */
        /* <DEDUP_REMOVED lines=181> */
[C---:B------:R-:W-:Y:S02]  /*11800*/  ISETP.GT.AND P4, PT, R0.reuse, 0x71, P0 ;  /* 0x000000710000780c */ /* 0x040fe40000784270 */
[----:B------:R-:W-:Y:S01]  /*11810*/  ISETP.GT.AND P1, PT, R0, 0x79, P1 ;  /* 0x000000790000780c */ /* 0x000fe20000f24270 */
[----:B------:R-:W-:Y:S01]  /*11820*/  @P5 STG.E.U16 desc[UR14][R4.64+0xe2], R209 ;  /* 0x0000e2d104005986 */ /* 0x000fe2000c10150e */
[----:B------:R-:W-:-:S03]  /*11830*/  FMUL R211, R211, UR13 ;  /* 0x0000000dd3d37c20 */ /* 0x000fc60008400000 */
[----:B------:R-:W-:Y:S01]  /*11840*/  @P2 STG.E.U16 desc[UR14][R6.64+0xe0], R210 ;  /* 0x0000e0d206002986 */ /* 0x000fe2000c10150e */
[----:B------:R-:W-:Y:S01]  /*11850*/  ISETP.GT.AND P2, PT, R0, 0x78, P0 ;  /* 0x000000780000780c */ /* 0x000fe20000744270 */
[----:B------:R-:W-:Y:S01]  /*11860*/  FMUL R212, R212, UR13 ;  /* 0x0000000dd4d47c20 */ /* 0x000fe20008400000 */
[----:B------:R-:W-:Y:S01]  /*11870*/  FMUL R213, R213, UR13 ;  /* 0x0000000dd5d57c20 */ /* 0x000fe20008400000 */
[----:B------:R-:W-:Y:S02]  /*11880*/  F2FP.F16.F32.PACK_AB R211, RZ, R211 ;  /* 0x000000d3ffd3723e */ /* 0x000fe400000000ff */
[----:B------:R-:W-:Y:S01]  /*11890*/  ISETP.GT.AND P0, PT, R0, 0x79, P0 ;  /* 0x000000790000780c */ /* 0x000fe20000704270 */
[----:B------:R-:W-:Y:S01]  /*118a0*/  FMUL R214, R214, UR13 ;  /* 0x0000000dd6d67c20 */ /* 0x000fe20008400000 */
[----:B------:R-:W-:Y:S02]  /*118b0*/  F2FP.F16.F32.PACK_AB R212, RZ, R212 ;  /* 0x000000d4ffd4723e */ /* 0x000fe400000000ff */
[----:B------:R-:W-:Y:S01]  /*118c0*/  F2FP.F16.F32.PACK_AB R213, RZ, R213 ;  /* 0x000000d5ffd5723e */ /* 0x000fe200000000ff */
[----:B------:R-:W-:Y:S01]  /*118d0*/  @P4 STG.E.U16 desc[UR14][R6.64+0xe2], R211 ;  /* 0x0000e2d306004986 */ /* 0x000fe2000c10150e */
[----:B------:R-:W-:Y:S01]  /*118e0*/  F2FP.F16.F32.PACK_AB R214, RZ, R214 ;  /* 0x000000d6ffd6723e */ /* 0x000fe200000000ff */
[----:B------:R-:W-:-:S02]  /*118f0*/  USHF.L.U32 UR7, UR18, 0x8, URZ ;  /* 0x0000000812077899 */ /* 0x000fc4000800063f */
[----:B------:R-:W-:Y:S04]  /*11900*/  @P3 STG.E.U16 desc[UR14][R4.64+0xf0], R212 ;  /* 0x0000f0d404003986 */ /* 0x000fe8000c10150e */
[----:B------:R1:W-:Y:S01]  /*11910*/  @P1 STG.E.U16 desc[UR14][R4.64+0xf2], R213 ;  /* 0x0000f2d504001986 */ /* 0x0003e2000c10150e */
[----:B------:R-:W-:Y:S01]  /*11920*/  FMUL R215, R215, UR13 ;  /* 0x0000000dd7d77c20 */ /* 0x000fe20008400000 */
[----:B------:R-:W-:Y:S01]  /*11930*/  USHF.L.U64.HI UR6, UR18, 0x8, UR19 ;  /* 0x0000000812067899 */ /* 0x000fe20008010213 */
[----:B-1----:R-:W-:Y:S02]  /*11940*/  @P2 IMAD.MOV.U32 R4, RZ, RZ, R6 ;  /* 0x000000ffff042224 */ /* 0x002fe400078e0006 */
[----:B------:R-:W-:Y:S01]  /*11950*/  @P2 IMAD.MOV.U32 R5, RZ, RZ, R7 ;  /* 0x000000ffff052224 */ /* 0x000fe200078e0007 */
[----:B------:R-:W-:-:S04]  /*11960*/  F2FP.F16.F32.PACK_AB R215, RZ, R215 ;  /* 0x000000d7ffd7723e */ /* 0x000fc800000000ff */
[----:B------:R1:W-:Y:S01]  /*11970*/  @P2 STG.E.U16 desc[UR14][R4.64+0xf0], R214 ;  /* 0x0000f0d604002986 */ /* 0x0003e2000c10150e */
[C---:B------:R-:W-:Y:S01]  /*11980*/  ISETP.GT.AND P3, PT, R14.reuse, 0x80, PT ;  /* 0x000000800e00780c */ /* 0x040fe20003f64270 */
[----:B------:R-:W-:Y:S01]  /*11990*/  IMAD.U32 R9, RZ, RZ, UR6 ;  /* 0x00000006ff097e24 */ /* 0x000fe2000f8e00ff */
[----:B------:R-:W-:Y:S02]  /*119a0*/  ISETP.GT.AND P1, PT, R14, 0x88, PT ;  /* 0x000000880e00780c */ /* 0x000fe40003f24270 */
[----:B-1----:R-:W-:Y:S01]  /*119b0*/  @P0 MOV R5, R7 ;  /* 0x0000000700050202 */ /* 0x002fe20000000f00 */
[----:B------:R-:W-:Y:S02]  /*119c0*/  IMAD.U32 R7, RZ, RZ, UR7 ;  /* 0x00000007ff077e24 */ /* 0x000fe4000f8e00ff */
[----:B------:R-:W-:-:S03]  /*119d0*/  @P0 IMAD.MOV.U32 R4, RZ, RZ, R6 ;  /* 0x000000ffff040224 */ /* 0x000fc600078e0006 */
[----:B------:R-:W-:Y:S02]  /*119e0*/  IADD3 R6, P5, P6, R2, UR9, R7 ;  /* 0x0000000902067c10 */ /* 0x000fe4000febe007 */
[----:B------:R1:W-:Y:S01]  /*119f0*/  @P0 STG.E.U16 desc[UR14][R4.64+0xf2], R215 ;  /* 0x0000f2d704000986 */ /* 0x0003e2000c10150e */
[C---:B------:R-:W-:Y:S02]  /*11a00*/  ISETP.GT.AND P0, PT, R0.reuse, RZ, P3 ;  /* 0x000000ff0000720c */ /* 0x040fe40001f04270 */
[----:B------:R-:W-:Y:S02]  /*11a10*/  ISETP.GT.AND P2, PT, R0, 0x1, P3 ;  /* 0x000000010000780c */ /* 0x000fe40001f44270 */
[----:B------:R-:W-:Y:S01]  /*11a20*/  IADD3.X R7, R3, UR8, R9, P5, P6 ;  /* 0x0000000803077c10 */ /* 0x000fe2000afec409 */
[----:B------:R-:W-:Y:S01]  /*11a30*/  FMUL R88, R88, UR13 ;  /* 0x0000000d58587c20 */ /* 0x000fe20008400000 */
[----:B------:R-:W-:Y:S01]  /*11a40*/  ISETP.GT.AND P5, PT, R0, RZ, P1 ;  /* 0x000000ff0000720c */ /* 0x000fe20000fa4270 */
[----:B------:R-:W-:Y:S01]  /*11a50*/  FMUL R89, R89, UR13 ;  /* 0x0000000d59597c20 */ /* 0x000fe20008400000 */
[----:B-1----:R-:W-:Y:S01]  /*11a60*/  IADD3 R4, P4, R2, UR7, RZ ;  /* 0x0000000702047c10 */ /* 0x002fe2000ff9e0ff */
[----:B------:R-:W-:-:S03]  /*11a70*/  FMUL R90, R90, UR13 ;  /* 0x0000000d5a5a7c20 */ /* 0x000fc60008400000 */
[----:B------:R-:W-:Y:S02]  /*11a80*/  IADD3.X R5, R3, UR6, RZ, P4, !PT ;  /* 0x0000000603057c10 */ /* 0x000fe4000a7fe4ff */
[----:B------:R-:W-:Y:S02]  /*11a90*/  IADD3 R8, P4, R4, UR9, RZ ;  /* 0x0000000904087c10 */ /* 0x000fe4000ff9e0ff */
[----:B------:R-:W-:Y:S02]  /*11aa0*/  F2FP.F16.F32.PACK_AB R88, RZ, R88 ;  /* 0x00000058ff58723e */ /* 0x000fe400000000ff */
[----:B------:R-:W-:Y:S02]  /*11ab0*/  F2FP.F16.F32.PACK_AB R89, RZ, R89 ;  /* 0x00000059ff59723e */ /* 0x000fe400000000ff */
[----:B------:R-:W-:Y:S02]  /*11ac0*/  F2FP.F16.F32.PACK_AB R90, RZ, R90 ;  /* 0x0000005aff5a723e */ /* 0x000fe400000000ff */
[----:B------:R-:W-:Y:S01]  /*11ad0*/  IADD3.X R9, R5, UR8, RZ, P4, !PT ;  /* 0x0000000805097c10 */ /* 0x000fe2000a7fe4ff */
[----:B------:R-:W-:Y:S01]  /*11ae0*/  @P0 STG.E.U16 desc[UR14][R4.64], R88 ;  /* 0x0000005804000986 */ /* 0x000fe2000c10150e */
[----:B------:R-:W-:-:S02]  /*11af0*/  ISETP.GT.AND P0, PT, R0, 0x1, P1 ;  /* 0x000000010000780c */ /* 0x000fc40000f04270 */
[C---:B------:R-:W-:Y:S01]  /*11b00*/  ISETP.GT.AND P4, PT, R0.reuse, 0x9, P3 ;  /* 0x000000090000780c */ /* 0x040fe20001f84270 */
[----:B------:R-:W-:Y:S01]  /*11b10*/  @P2 STG.E.U16 desc[UR14][R4.64+0x2], R89 ;  /* 0x0000025904002986 */ /* 0x000fe2000c10150e */
[C---:B------:R-:W-:Y:S01]  /*11b20*/  ISETP.GT.AND P2, PT, R0.reuse, 0x8, P3 ;  /* 0x000000080000780c */ /* 0x040fe20001f44270 */
[----:B------:R-:W-:Y:S02]  /*11b30*/  FMUL R91, R91, UR13 ;  /* 0x0000000d5b5b7c20 */ /* 0x000fe40008400000 */
[----:B------:R-:W-:Y:S01]  /*11b40*/  @P5 STG.E.U16 desc[UR14][R8.64], R90 ;  /* 0x0000005a08005986 */ /* 0x000fe2000c10150e */
[----:B------:R-:W-:Y:S01]  /*11b50*/  ISETP.GT.AND P5, PT, R0, 0x8, P1 ;  /* 0x000000080000780c */ /* 0x000fe20000fa4270 */
[----:B------:R-:W-:Y:S01]  /*11b60*/  FMUL R92, R92, UR13 ;  /* 0x0000000d5c5c7c20 */ /* 0x000fe20008400000 */
[----:B------:R-:W-:Y:S01]  /*11b70*/  FMUL R93, R93, UR13 ;  /* 0x0000000d5d5d7c20 */ /* 0x000fe20008400000 */
[----:B------:R-:W-:Y:S01]  /*11b80*/  FMUL R94, R94, UR13 ;  /* 0x0000000d5e5e7c20 */ /* 0x000fe20008400000 */
[----:B------:R-:W-:-:S02]  /*11b90*/  F2FP.F16.F32.PACK_AB R91, RZ, R91 ;  /* 0x0000005bff5b723e */ /* 0x000fc400000000ff */
[----:B------:R-:W-:Y:S02]  /*11ba0*/  F2FP.F16.F32.PACK_AB R92, RZ, R92 ;  /* 0x0000005cff5c723e */ /* 0x000fe400000000ff */
[----:B------:R-:W-:Y:S02]  /*11bb0*/  F2FP.F16.F32.PACK_AB R93, RZ, R93 ;  /* 0x0000005dff5d723e */ /* 0x000fe400000000ff */
[----:B------:R-:W-:Y:S01]  /*11bc0*/  F2FP.F16.F32.PACK_AB R94, RZ, R94 ;  /* 0x0000005eff5e723e */ /* 0x000fe200000000ff */
[----:B------:R1:W-:Y:S01]  /*11bd0*/  @P0 STG.E.U16 desc[UR14][R8.64+0x2], R91 ;  /* 0x0000025b08000986 */ /* 0x0003e2000c10150e */
[----:B------:R-:W-:-:S03]  /*11be0*/  ISETP.GT.AND P0, PT, R0, 0x9, P1 ;  /* 0x000000090000780c */ /* 0x000fc60000f04270 */
[----:B------:R-:W-:Y:S01]  /*11bf0*/  @P2 STG.E.U16 desc[UR14][R4.64+0x10], R92 ;  /* 0x0000105c04002986 */ /* 0x000fe2000c10150e */
[----:B------:R-:W-:-:S03]  /*11c00*/  ISETP.GT.AND P2, PT, R0, 0x10, P3 ;  /* 0x000000100000780c */ /* 0x000fc60001f44270 */
        /* <DEDUP_REMOVED lines=140> */
[----:B------:R-:W-:Y:S04]  /*124d0*/  @P0 STG.E.U16 desc[UR14][R6.64+0x92], R127 ;  /* 0x0000927f06000986 */ /* 0x000fe8000c10150e */
[----:B------:R-:W-:Y:S01]  /*124e0*/  @P2 STG.E.U16 desc[UR14][R4.64+0xa0], R128 ;  /* 0x0000a08004002986 */ /* 0x000fe2000c10150e */
[----:B------:R-:W-:-:S03]  /*124f0*/  ISETP.GT.AND P2, PT, R0, 0x51, P1 ;  /* 0x000000510000780c */ /* 0x000fc60000f44270 */
[----:B------:R-:W-:Y:S01]  /*12500*/  @P4 STG.E.U16 desc[UR14][R4.64+0xa2], R129 ;  /* 0x0000a28104004986 */ /* 0x000fe2000c10150e */
[----:B------:R-:W-:-:S03]  /*12510*/  FMUL R131, R131, UR13 ;  /* 0x0000000d83837c20 */ /* 0x000fc60008400000 */
[----:B------:R-:W-:Y:S01]  /*12520*/  @P5 STG.E.U16 desc[UR14][R6.64+0xa0], R130 ;  /* 0x0000a08206005986 */ /* 0x000fe2000c10150e */
[----:B------:R-:W-:Y:S01]  /*12530*/  ISETP.GT.AND P5, PT, R0, 0x59, P3 ;  /* 0x000000590000780c */ /* 0x000fe20001fa4270 */
[----:B------:R-:W-:Y:S01]  /*12540*/  FMUL R133, R133, UR13 ;  /* 0x0000000d85857c20 */ /* 0x000fe20008400000 */
[----:B------:R-:W-:-:S04]  /*12550*/  F2FP.F16.F32.PACK_AB R131, RZ, R131 ;  /* 0x00000083ff83723e */ /* 0x000fc800000000ff */
[----:B------:R-:W-:Y:S01]  /*12560*/  F2FP.F16.F32.PACK_AB R133, RZ, R133 ;  /* 0x00000085ff85723e */ /* 0x000fe200000000ff */
[----:B------:R-:W-:Y:S01]  /*12570*/  @P2 STG.E.U16 desc[UR14][R6.64+0xa2], R131 ;  /* 0x0000a28306002986 */ /* 0x000fe2000c10150e */
[C---:B------:R-:W-:Y:S02]  /*12580*/  ISETP.GT.AND P4, PT, R0.reuse, 0x58, P3 ;  /* 0x000000580000780c */ /* 0x040fe40001f84270 */
[----:B------:R-:W-:Y:S01]  /*12590*/  ISETP.GT.AND P0, PT, R0, 0x58, P1 ;  /* 0x000000580000780c */ /* 0x000fe20000f04270 */
[----:B------:R-:W-:Y:S01]  /*125a0*/  FMUL R132, R132, UR13 ;  /* 0x0000000d84847c20 */ /* 0x000fe20008400000 */
[C---:B------:R-:W-:Y:S01]  /*125b0*/  ISETP.GT.AND P2, PT, R0.reuse, 0x59, P1 ;  /* 0x000000590000780c */ /* 0x040fe20000f44270 */
[----:B------:R-:W-:Y:S01]  /*125c0*/  @P5 STG.E.U16 desc[UR14][R4.64+0xb2], R133 ;  /* 0x0000b28504005986 */ /* 0x000fe2000c10150e */
[----:B------:R-:W-:Y:S01]  /*125d0*/  ISETP.GT.AND P5, PT, R0, 0x60, P3 ;  /* 0x000000600000780c */ /* 0x000fe20001fa4270 */
[----:B------:R-:W-:Y:S01]  /*125e0*/  FMUL R134, R134, UR13 ;  /* 0x0000000d86867c20 */ /* 0x000fe20008400000 */
        /* <DEDUP_REMOVED lines=8> */
[----:B------:R-:W-:Y:S01]  /*12670*/  @P4 STG.E.U16 desc[UR14][R4.64+0xb0], R132 ;  /* 0x0000b08404004986 */ /* 0x000fe2000c10150e */
[----:B------:R-:W-:-:S03]  /*12680*/  F2FP.F16.F32.PACK_AB R137, RZ, R137 ;  /* 0x00000089ff89723e */ /* 0x000fc600000000ff */
[----:B------:R-:W-:Y:S01]  /*12690*/  @P0 STG.E.U16 desc[UR14][R6.64+0xb0], R134 ;  /* 0x0000b08606000986 */ /* 0x000fe2000c10150e */
[----:B------:R-:W-:-:S03]  /*126a0*/  ISETP.GT.AND P4, PT, R0, 0x60, P1 ;  /* 0x000000600000780c */ /* 0x000fc60000f84270 */
[----:B------:R-:W-:Y:S01]  /*126b0*/  @P2 STG.E.U16 desc[UR14][R6.64+0xb2], R135 ;  /* 0x0000b28706002986 */ /* 0x000fe2000c10150e */
[----:B------:R-:W-:-:S03]  /*126c0*/  FMUL R138, R138, UR13 ;  /* 0x0000000d8a8a7c20 */ /* 0x000fc60008400000 */
[----:B------:R-:W-:Y:S01]  /*126d0*/  @P5 STG.E.U16 desc[UR14][R4.64+0xc0], R136 ;  /* 0x0000c08804005986 */ /* 0x000fe2000c10150e */
[----:B------:R-:W-:-:S03]  /*126e0*/  ISETP.GT.AND P5, PT, R0, 0x61, P1 ;  /* 0x000000610000780c */ /* 0x000fc60000fa4270 */
[----:B------:R-:W-:Y:S01]  /*126f0*/  @P6 STG.E.U16 desc[UR14][R4.64+0xc2], R137 ;  /* 0x0000c28904006986 */ /* 0x000fe2000c10150e */
[----:B------:R-:W-:Y:S01]  /*12700*/  ISETP.GT.AND P6, PT, R0, 0x68, P3 ;  /* 0x000000680000780c */ /* 0x000fe20001fc4270 */
[----:B------:R-:W-:Y:S01]  /*12710*/  FMUL R139, R139, UR13 ;  /* 0x0000000d8b8b7c20 */ /* 0x000fe20008400000 */
[----:B------:R-:W-:Y:S01]  /*12720*/  FMUL R140, R140, UR13 ;  /* 0x0000000d8c8c7c20 */ /* 0x000fe20008400000 */
[----:B------:R-:W-:-:S03]  /*12730*/  F2FP.F16.F32.PACK_AB R138, RZ, R138 ;  /* 0x0000008aff8a723e */ /* 0x000fc600000000ff */
        /* <DEDUP_REMOVED lines=11> */
[----:B------:R-:W-:-:S03]  /*127f0*/  F2FP.F16.F32.PACK_AB R141, RZ, R141 ;  /* 0x0000008dff8d723e */ /* 0x000fc600000000ff */
[----:B------:R-:W-:Y:S02]  /*12800*/  F2FP.F16.F32.PACK_AB R142, RZ, R142 ;  /* 0x0000008eff8e723e */ /* 0x000fe400000000ff */
[----:B------:R-:W-:Y:S01]  /*12810*/  F2FP.F16.F32.PACK_AB R143, RZ, R143 ;  /* 0x0000008fff8f723e */ /* 0x000fe200000000ff */
[----:B------:R-:W-:Y:S04]  /*12820*/  @P4 STG.E.U16 desc[UR14][R4.64+0xd2], R141 ;  /* 0x0000d28d04004986 */ /* 0x000fe8000c10150e */
[----:B------:R-:W-:Y:S01]  /*12830*/  @P5 STG.E.U16 desc[UR14][R6.64+0xd0], R142 ;  /* 0x0000d08e06005986 */ /* 0x000fe2000c10150e */
[----:B------:R-:W-:-:S03]  /*12840*/  ISETP.GT.AND P5, PT, R0, 0x70, P3 ;  /* 0x000000700000780c */ /* 0x000fc60001fa4270 */
[----:B------:R-:W-:Y:S01]  /*12850*/  @P6 STG.E.U16 desc[UR14][R6.64+0xd2], R143 ;  /* 0x0000d28f06006986 */ /* 0x000fe2000c10150e */
[----:B------:R-:W-:Y:S01]  /*12860*/  ISETP.GT.AND P6, PT, R0, 0x71, P3 ;  /* 0x000000710000780c */ /* 0x000fe20001fc4270 */
[----:B------:R-:W-:Y:S01]  /*12870*/  FMUL R144, R144, UR13 ;  /* 0x0000000d90907c20 */ /* 0x000fe20008400000 */
[----:B------:R-:W-:Y:S01]  /*12880*/  FMUL R145, R145, UR13 ;  /* 0x0000000d91917c20 */ /* 0x000fe20008400000 */
[----:B------:R-:W-:-:S03]  /*12890*/  ISETP.GT.AND P4, PT, R0, 0x70, P1 ;  /* 0x000000700000780c */ /* 0x000fc60000f84270 */
[----:B------:R-:W-:Y:S02]  /*128a0*/  F2FP.F16.F32.PACK_AB R144, RZ, R144 ;  /* 0x00000090ff90723e */ /* 0x000fe400000000ff */
[----:B------:R-:W-:Y:S01]  /*128b0*/  F2FP.F16.F32.PACK_AB R145, RZ, R145 ;  /* 0x00000091ff91723e */ /* 0x000fe200000000ff */
[----:B------:R-:W-:Y:S02]  /*128c0*/  FMUL R146, R146, UR13 ;  /* 0x0000000d92927c20 */ /* 0x000fe40008400000 */
[----:B------:R-:W-:Y:S01]  /*128d0*/  @P5 STG.E.U16 desc[UR14][R4.64+0xe0], R144 ;  /* 0x0000e09004005986 */ /* 0x000fe2000c10150e */
[----:B------:R-:W-:-:S03]  /*128e0*/  ISETP.GT.AND P5, PT, R0, 0x71, P1 ;  /* 0x000000710000780c */ /* 0x000fc60000fa4270 */
[----:B------:R-:W-:Y:S01]  /*128f0*/  @P6 STG.E.U16 desc[UR14][R4.64+0xe2], R145 ;  /* 0x0000e29104006986 */ /* 0x000fe2000c10150e */
[C---:B------:R-:W-:Y:S02]  /*12900*/  ISETP.GT.AND P6, PT, R0.reuse, 0x78, P3 ;  /* 0x000000780000780c */ /* 0x040fe40001fc4270 */
[----:B------:R-:W-:Y:S01]  /*12910*/  ISETP.GT.AND P3, PT, R0, 0x79, P3 ;  /* 0x000000790000780c */ /* 0x000fe20001f64270 */
[----:B------:R-:W-:Y:S01]  /*12920*/  FMUL R147, R147, UR13 ;  /* 0x0000000d93937c20 */ /* 0x000fe20008400000 */
[----:B------:R-:W-:Y:S01]  /*12930*/  F2FP.F16.F32.PACK_AB R146, RZ, R146 ;  /* 0x00000092ff92723e */ /* 0x000fe200000000ff */
[----:B------:R-:W-:Y:S01]  /*12940*/  FMUL R149, R149, UR13 ;  /* 0x0000000d95957c20 */ /* 0x000fe20008400000 */
[----:B------:R-:W-:Y:S02]  /*12950*/  FMUL R148, R148, UR13 ;  /* 0x0000000d94947c20 */ /* 0x000fe40008400000 */
[----:B------:R-:W-:Y:S01]  /*12960*/  F2FP.F16.F32.PACK_AB R147, RZ, R147 ;  /* 0x00000093ff93723e */ /* 0x000fe200000000ff */
[----:B------:R-:W-:Y:S01]  /*12970*/  @P4 STG.E.U16 desc[UR14][R6.64+0xe0], R146 ;  /* 0x0000e09206004986 */ /* 0x000fe2000c10150e */
[----:B------:R-:W-:-:S02]  /*12980*/  ISETP.GT.AND P4, PT, R0, 0x78, P1 ;  /* 0x000000780000780c */ /* 0x000fc40000f84270 */
[----:B------:R-:W-:Y:S02]  /*12990*/  F2FP.F16.F32.PACK_AB R149, RZ, R149 ;  /* 0x00000095ff95723e */ /* 0x000fe400000000ff */
[----:B------:R-:W-:Y:S01]  /*129a0*/  ISETP.GT.AND P2, PT, R14, 0xc0, PT ;  /* 0x000000c00e00780c */ /* 0x000fe20003f44270 */
[----:B------:R-:W-:Y:S01]  /*129b0*/  @P5 STG.E.U16 desc[UR14][R6.64+0xe2], R147 ;  /* 0x0000e29306005986 */ /* 0x000fe2000c10150e */
[C---:B------:R-:W-:Y:S01]  /*129c0*/  ISETP.GT.AND P1, PT, R0.reuse, 0x79, P1 ;  /* 0x000000790000780c */ /* 0x040fe20000f24270 */
[----:B-1----:R-:W-:Y:S01]  /*129d0*/  IMAD.U32 R9, RZ, RZ, UR18 ;  /* 0x00000012ff097e24 */ /* 0x002fe2000f8e00ff */
[----:B------:R-:W-:Y:S01]  /*129e0*/  F2FP.F16.F32.PACK_AB R148, RZ, R148 ;  /* 0x00000094ff94723e */ /* 0x000fe200000000ff */
[----:B------:R-:W-:Y:S01]  /*129f0*/  @P3 STG.E.U16 desc[UR14][R4.64+0xf2], R149 ;  /* 0x0000f29504003986 */ /* 0x000fe2000c10150e */
[----:B------:R-:W-:Y:S01]  /*12a00*/  ISETP.GT.AND P3, PT, R0, RZ, P2 ;  /* 0x000000ff0000720c */ /* 0x000fe20001764270 */
[----:B------:R-:W-:Y:S01]  /*12a10*/  FMUL R150, R150, UR13 ;  /* 0x0000000d96967c20 */ /* 0x000fe20008400000 */
[----:B------:R-:W-:Y:S01]  /*12a20*/  FMUL R151, R151, UR13 ;  /* 0x0000000d97977c20 */ /* 0x000fe20008400000 */
[----:B------:R-:W-:Y:S01]  /*12a30*/  UIMAD UR6, UR19, 0x180, URZ ;  /* 0x00000180130678a4 */ /* 0x000fe2000f8e023f */
[----:B------:R-:W-:Y:S01]  /*12a40*/  FMUL R24, R24, UR13 ;  /* 0x0000000d18187c20 */ /* 0x000fe20008400000 */
[----:B------:R-:W-:Y:S01]  /*12a50*/  IMAD.WIDE.U32 R2, R9, 0x180, R2 ;  /* 0x0000018009027825 */ /* 0x000fe200078e0002 */
[----:B------:R1:W-:Y:S01]  /*12a60*/  @P6 STG.E.U16 desc[UR14][R4.64+0xf0], R148 ;  /* 0x0000f09404006986 */ /* 0x0003e2000c10150e */
[----:B------:R-:W-:-:S02]  /*12a70*/  F2FP.F16.F32.PACK_AB R150, RZ, R150 ;  /* 0x00000096ff96723e */ /* 0x000fc400000000ff */
[----:B------:R-:W-:Y:S01]  /*12a80*/  F2FP.F16.F32.PACK_AB R151, RZ, R151 ;  /* 0x00000097ff97723e */ /* 0x000fe200000000ff */
[----:B------:R-:W-:Y:S01]  /*12a90*/  VIADD R3, R3, UR6 ;  /* 0x0000000603037c36 */ /* 0x000fe20008000000 */
[----:B------:R-:W-:Y:S02]  /*12aa0*/  ISETP.GT.AND P5, PT, R0, 0x1, P2 ;  /* 0x000000010000780c */ /* 0x000fe400017a4270 */
[----:B------:R-:W-:Y:S01]  /*12ab0*/  F2FP.F16.F32.PACK_AB R24, RZ, R24 ;  /* 0x00000018ff18723e */ /* 0x000fe200000000ff */
[----:B------:R-:W-:Y:S01]  /*12ac0*/  FMUL R25, R25, UR13 ;  /* 0x0000000d19197c20 */ /* 0x000fe20008400000 */
[----:B-1----:R-:W-:Y:S02]  /*12ad0*/  @P4 IMAD.MOV.U32 R4, RZ, RZ, R6 ;  /* 0x000000ffff044224 */ /* 0x002fe400078e0006 */
[----:B------:R-:W-:Y:S01]  /*12ae0*/  @P4 IMAD.MOV.U32 R5, RZ, RZ, R7 ;  /* 0x000000ffff054224 */ /* 0x000fe200078e0007 */
[----:B------:R-:W-:-:S04]  /*12af0*/  ISETP.GT.AND P0, PT, R14, 0xc8, PT ;  /* 0x000000c80e00780c */ /* 0x000fc80003f04270 */
[----:B------:R1:W-:Y:S01]  /*12b00*/  @P4 STG.E.U16 desc[UR14][R4.64+0xf0], R150 ;  /* 0x0000f09604004986 */ /* 0x0003e2000c10150e */
[----:B------:R-:W-:-:S03]  /*12b10*/  F2FP.F16.F32.PACK_AB R25, RZ, R25 ;  /* 0x00000019ff19723e */ /* 0x000fc600000000ff */
[----:B------:R2:W-:Y:S04]  /*12b20*/  @P1 STG.E.U16 desc[UR14][R6.64+0xf2], R151 ;  /* 0x0000f29706001986 */ /* 0x0005e8000c10150e */
[----:B------:R-:W-:Y:S01]  /*12b30*/  @P3 STG.E.U16 desc[UR14][R2.64], R24 ;  /* 0x0000001802003986 */ /* 0x000fe2000c10150e */
[----:B------:R-:W-:Y:S01]  /*12b40*/  ISETP.GT.AND P3, PT, R0, RZ, P0 ;  /* 0x000000ff0000720c */ /* 0x000fe20000764270 */
[----:B------:R-:W-:Y:S01]  /*12b50*/  FMUL R26, R26, UR13 ;  /* 0x0000000d1a1a7c20 */ /* 0x000fe20008400000 */
[----:B-1----:R-:W-:Y:S01]  /*12b60*/  IADD3 R4, P1, R2, UR9, RZ ;  /* 0x0000000902047c10 */ /* 0x002fe2000ff3e0ff */
[----:B------:R-:W-:Y:S01]  /*12b70*/  @P5 STG.E.U16 desc[UR14][R2.64+0x2], R25 ;  /* 0x0000021902005986 */ /* 0x000fe2000c10150e */
[C---:B------:R-:W-:Y:S02]  /*12b80*/  ISETP.GT.AND P6, PT, R0.reuse, 0x1, P0 ;  /* 0x000000010000780c */ /* 0x040fe400007c4270 */
[----:B------:R-:W-:Y:S01]  /*12b90*/  ISETP.GT.AND P5, PT, R0, 0x8, P2 ;  /* 0x000000080000780c */ /* 0x000fe200017a4270 */
[----:B------:R-:W-:Y:S01]  /*12ba0*/  FMUL R27, R27, UR13 ;  /* 0x0000000d1b1b7c20 */ /* 0x000fe20008400000 */
[----:B------:R-:W-:-:S02]  /*12bb0*/  F2FP.F16.F32.PACK_AB R26, RZ, R26 ;  /* 0x0000001aff1a723e */ /* 0x000fc400000000ff */
[----:B------:R-:W-:Y:S02]  /*12bc0*/  IADD3.X R5, R3, UR8, RZ, P1, !PT ;  /* 0x0000000803057c10 */ /* 0x000fe40008ffe4ff */
[----:B------:R-:W-:Y:S01]  /*12bd0*/  ISETP.GT.AND P4, PT, R0, 0x9, P2 ;  /* 0x000000090000780c */ /* 0x000fe20001784270 */
[----:B------:R-:W-:Y:S01]  /*12be0*/  FMUL R28, R28, UR13 ;  /* 0x0000000d1c1c7c20 */ /* 0x000fe20008400000 */
[----:B------:R-:W-:Y:S01]  /*12bf0*/  FMUL R29, R29, UR13 ;  /* 0x0000000d1d1d7c20 */ /* 0x000fe20008400000 */
[----:B------:R-:W-:Y:S01]  /*12c00*/  @P3 STG.E.U16 desc[UR14][R4.64], R26 ;  /* 0x0000001a04003986 */ /* 0x000fe2000c10150e */
[----:B------:R-:W-:Y:S02]  /*12c10*/  F2FP.F16.F32.PACK_AB R27, RZ, R27 ;  /* 0x0000001bff1b723e */ /* 0x000fe400000000ff */
[----:B------:R-:W-:Y:S02]  /*12c20*/  ISETP.GT.AND P3, PT, R0, 0x8, P0 ;  /* 0x000000080000780c */ /* 0x000fe40000764270 */
[----:B------:R-:W-:Y:S01]  /*12c30*/  F2FP.F16.F32.PACK_AB R28, RZ, R28 ;  /* 0x0000001cff1c723e */ /* 0x000fe200000000ff */
[----:B------:R-:W-:Y:S01]  /*12c40*/  FMUL R30, R30, UR13 ;  /* 0x0000000d1e1e7c20 */ /* 0x000fe20008400000 */
[----:B------:R-:W-:Y:S01]  /*12c50*/  F2FP.F16.F32.PACK_AB R29, RZ, R29 ;  /* 0x0000001dff1d723e */ /* 0x000fe200000000ff */
[----:B------:R-:W-:Y:S01]  /*12c60*/  @P6 STG.E.U16 desc[UR14][R4.64+0x2], R27 ;  /* 0x0000021b04006986 */ /* 0x000fe2000c10150e */
[----:B------:R-:W-:-:S03]  /*12c70*/  ISETP.GT.AND P6, PT, R0, 0x9, P0 ;  /* 0x000000090000780c */ /* 0x000fc600007c4270 */
[----:B------:R-:W-:Y:S01]  /*12c80*/  @P5 STG.E.U16 desc[UR14][R2.64+0x10], R28 ;  /* 0x0000101c02005986 */ /* 0x000fe2000c10150e */
[C---:B------:R-:W-:Y:S01]  /*12c90*/  ISETP.GT.AND P5, PT, R0.reuse, 0x10, P2 ;  /* 0x000000100000780c */ /* 0x040fe200017a4270 */
[----:B------:R-:W-:Y:S01]  /*12ca0*/  FMUL R31, R31, UR13 ;  /* 0x0000000d1f1f7c20 */ /* 0x000fe20008400000 */
[----:B------:R-:W-:Y:S01]  /*12cb0*/  F2FP.F16.F32.PACK_AB R30, RZ, R30 ;  /* 0x0000001eff1e723e */ /* 0x000fe200000000ff */
[----:B------:R-:W-:Y:S01]  /*12cc0*/  @P4 STG.E.U16 desc[UR14][R2.64+0x12], R29 ;  /* 0x0000121d02004986 */ /* 0x000fe2000c10150e */
[----:B------:R-:W-:Y:S01]  /*12cd0*/  ISETP.GT.AND P4, PT, R0, 0x11, P2 ;  /* 0x000000110000780c */ /* 0x000fe20001784270 */
[----:B------:R-:W-:Y:S01]  /*12ce0*/  FMUL R32, R32, UR13 ;  /* 0x0000000d20207c20 */ /* 0x000fe20008400000 */
[----:B------:R-:W-:Y:S01]  /*12cf0*/  FMUL R33, R33, UR13 ;  /* 0x0000000d21217c20 */ /* 0x000fe20008400000 */
[----:B------:R-:W-:Y:S01]  /*12d00*/  @P3 STG.E.U16 desc[UR14][R4.64+0x10], R30 ;  /* 0x0000101e04003986 */ /* 0x000fe2000c10150e */
[----:B------:R-:W-:Y:S02]  /*12d10*/  F2FP.F16.F32.PACK_AB R31, RZ, R31 ;  /* 0x0000001fff1f723e */ /* 0x000fe400000000ff */
[----:B------:R-:W-:-:S02]  /*12d20*/  ISETP.GT.AND P3, PT, R0, 0x10, P0 ;  /* 0x000000100000780c */ /* 0x000fc40000764270 */
[----:B------:R-:W-:Y:S01]  /*12d30*/  F2FP.F16.F32.PACK_AB R32, RZ, R32 ;  /* 0x00000020ff20723e */ /* 0x000fe200000000ff */
[----:B------:R-:W-:Y:S01]  /*12d40*/  FMUL R34, R34, UR13 ;  /* 0x0000000d22227c20 */ /* 0x000fe20008400000 */
[----:B------:R-:W-:Y:S01]  /*12d50*/  F2FP.F16.F32.PACK_AB R33, RZ, R33 ;  /* 0x00000021ff21723e */ /* 0x000fe200000000ff */
[----:B------:R-:W-:Y:S01]  /*12d60*/  @P6 STG.E.U16 desc[UR14][R4.64+0x12], R31 ;  /* 0x0000121f04006986 */ /* 0x000fe2000c10150e */
[----:B------:R-:W-:-:S03]  /*12d70*/  ISETP.GT.AND P6, PT, R0, 0x11, P0 ;  /* 0x000000110000780c */ /* 0x000fc600007c4270 */
[----:B------:R-:W-:Y:S01]  /*12d80*/  @P5 STG.E.U16 desc[UR14][R2.64+0x20], R32 ;  /* 0x0000202002005986 */ /* 0x000fe2000c10150e */
[----:B------:R-:W-:-:S03]  /*12d90*/  F2FP.F16.F32.PACK_AB R34, RZ, R34 ;  /* 0x00000022ff22723e */ /* 0x000fc600000000ff */
[----:B------:R-:W-:Y:S01]  /*12da0*/  @P4 STG.E.U16 desc[UR14][R2.64+0x22], R33 ;  /* 0x0000222102004986 */ /* 0x000fe2000c10150e */
[C---:B------:R-:W-:Y:S01]  /*12db0*/  ISETP.GT.AND P4, PT, R0.reuse, 0x18, P2 ;  /* 0x000000180000780c */ /* 0x040fe20001784270 */
[----:B------:R-:W-:Y:S01]  /*12dc0*/  FMUL R35, R35, UR13 ;  /* 0x0000000d23237c20 */ /* 0x000fe20008400000 */
[----:B------:R-:W-:Y:S01]  /*12dd0*/  ISETP.GT.AND P5, PT, R0, 0x19, P2 ;  /* 0x000000190000780c */ /* 0x000fe200017a4270 */
[----:B------:R-:W-:Y:S01]  /*12de0*/  FMUL R36, R36, UR13 ;  /* 0x0000000d24247c20 */ /* 0x000fe20008400000 */
[----:B------:R-:W-:Y:S01]  /*12df0*/  FMUL R37, R37, UR13 ;  /* 0x0000000d25257c20 */ /* 0x000fe20008400000 */
[----:B------:R-:W-:Y:S01]  /*12e00*/  @P3 STG.E.U16 desc[UR14][R4.64+0x20], R34 ;  /* 0x0000202204003986 */ /* 0x000fe2000c10150e */
[----:B------:R-:W-:Y:S02]  /*12e10*/  ISETP.GT.AND P3, PT, R0, 0x18, P0 ;  /* 0x000000180000780c */ /* 0x000fe40000764270 */
[----:B------:R-:W-:Y:S01]  /*12e20*/  F2FP.F16.F32.PACK_AB R35, RZ, R35 ;  /* 0x00000023ff23723e */ /* 0x000fe200000000ff */
[----:B------:R-:W-:Y:S01]  /*12e30*/  FMUL R38, R38, UR13 ;  /* 0x0000000d26267c20 */ /* 0x000fe20008400000 */
[----:B------:R-:W-:-:S02]  /*12e40*/  F2FP.F16.F32.PACK_AB R36, RZ, R36 ;  /* 0x00000024ff24723e */ /* 0x000fc400000000ff */
[----:B------:R-:W-:Y:S01]  /*12e50*/  F2FP.F16.F32.PACK_AB R37, RZ, R37 ;  /* 0x00000025ff25723e */ /* 0x000fe200000000ff */
[----:B------:R-:W-:Y:S01]  /*12e60*/  @P6 STG.E.U16 desc[UR14][R4.64+0x22], R35 ;  /* 0x0000222304006986 */ /* 0x000fe2000c10150e */
[----:B------:R-:W-:-:S03]  /*12e70*/  F2FP.F16.F32.PACK_AB R38, RZ, R38 ;  /* 0x00000026ff26723e */ /* 0x000fc600000000ff */
[----:B------:R-:W-:Y:S01]  /*12e80*/  @P4 STG.E.U16 desc[UR14][R2.64+0x30], R36 ;  /* 0x0000302402004986 */ /* 0x000fe2000c10150e */
[C---:B------:R-:W-:Y:S02]  /*12e90*/  ISETP.GT.AND P4, PT, R0.reuse, 0x19, P0 ;  /* 0x000000190000780c */ /* 0x040fe40000784270 */
[C---:B------:R-:W-:Y:S01]  /*12ea0*/  ISETP.GT.AND P6, PT, R0.reuse, 0x20, P2 ;  /* 0x000000200000780c */ /* 0x040fe200017c4270 */
[----:B------:R-:W-:Y:S01]  /*12eb0*/  @P5 STG.E.U16 desc[UR14][R2.64+0x32], R37 ;  /* 0x0000322502005986 */ /* 0x000fe2000c10150e */
[----:B------:R-:W-:Y:S01]  /*12ec0*/  ISETP.GT.AND P5, PT, R0, 0x21, P2 ;  /* 0x000000210000780c */ /* 0x000fe200017a4270 */
[----:B------:R-:W-:Y:S01]  /*12ed0*/  FMUL R39, R39, UR13 ;  /* 0x0000000d27277c20 */ /* 0x000fe20008400000 */
[----:B------:R-:W-:Y:S01]  /*12ee0*/  FMUL R40, R40, UR13 ;  /* 0x0000000d28287c20 */ /* 0x000fe20008400000 */
[----:B------:R-:W-:Y:S01]  /*12ef0*/  FMUL R41, R41, UR13 ;  /* 0x0000000d29297c20 */ /* 0x000fe20008400000 */
[----:B------:R-:W-:Y:S01]  /*12f00*/  @P3 STG.E.U16 desc[UR14][R4.64+0x30], R38 ;  /* 0x0000302604003986 */ /* 0x000fe2000c10150e */
[----:B------:R-:W-:Y:S01]  /*12f10*/  ISETP.GT.AND P3, PT, R0, 0x20, P0 ;  /* 0x000000200000780c */ /* 0x000fe20000764270 */
[----:B------:R-:W-:Y:S01]  /*12f20*/  FMUL R42, R42, UR13 ;  /* 0x0000000d2a2a7c20 */ /* 0x000fe20008400000 */
[----:B------:R-:W-:-:S02]  /*12f30*/  F2FP.F16.F32.PACK_AB R39, RZ, R39 ;  /* 0x00000027ff27723e */ /* 0x000fc400000000ff */
[----:B------:R-:W-:Y:S02]  /*12f40*/  F2FP.F16.F32.PACK_AB R40, RZ, R40 ;  /* 0x00000028ff28723e */ /* 0x000fe400000000ff */
[----:B------:R-:W-:Y:S01]  /*12f50*/  F2FP.F16.F32.PACK_AB R41, RZ, R41 ;  /* 0x00000029ff29723e */ /* 0x000fe200000000ff */
[----:B------:R-:W-:Y:S01]  /*12f60*/  @P4 STG.E.U16 desc[UR14][R4.64+0x32], R39 ;  /* 0x0000322704004986 */ /* 0x000fe2000c10150e */
[----:B------:R-:W-:Y:S02]  /*12f70*/  F2FP.F16.F32.PACK_AB R42, RZ, R42 ;  /* 0x0000002aff2a723e */ /* 0x000fe400000000ff */
        /* <DEDUP_REMOVED lines=31> */
[----:B------:R-:W-:-:S03]  /*13170*/  F2FP.F16.F32.PACK_AB R50, RZ, R50 ;  /* 0x00000032ff32723e */ /* 0x000fc600000000ff */
[----:B------:R-:W-:Y:S01]  /*13180*/  @P6 STG.E.U16 desc[UR14][R2.64+0x60], R48 ;  /* 0x0000603002006986 */ /* 0x000fe2000c10150e */
[----:B--2---:R-:W-:-:S03]  /*13190*/  IADD3.X R7, R3, UR8, RZ, P1, !PT ;  /* 0x0000000803077c10 */ /* 0x004fc60008ffe4ff */
[----:B------:R-:W-:Y:S01]  /*131a0*/  @P5 STG.E.U16 desc[UR14][R2.64+0x62], R49 ;  /* 0x0000623102005986 */ /* 0x000fe2000c10150e */
[C---:B------:R-:W-:Y:S02]  /*131b0*/  ISETP.GT.AND P5, PT, R0.reuse, 0x31, P0 ;  /* 0x000000310000780c */ /* 0x040fe400007a4270 */
[C---:B------:R-:W-:Y:S01]  /*131c0*/  ISETP.GT.AND P1, PT, R0.reuse, 0x38, P0 ;  /* 0x000000380000780c */ /* 0x040fe20000724270 */
[----:B------:R1:W-:Y:S01]  /*131d0*/  @P3 STG.E.U16 desc[UR14][R4.64+0x60], R50 ;  /* 0x0000603204003986 */ /* 0x0003e2000c10150e */
[C---:B------:R-:W-:Y:S02]  /*131e0*/  ISETP.GT.AND P3, PT, R0.reuse, 0x39, P0 ;  /* 0x000000390000780c */ /* 0x040fe40000764270 */
[C---:B------:R-:W-:Y:S01]  /*131f0*/  ISETP.GT.AND P6, PT, R0.reuse, 0x38, P2 ;  /* 0x000000380000780c */ /* 0x040fe200017c4270 */
[----:B------:R-:W-:Y:S01]  /*13200*/  FMUL R51, R51, UR13 ;  /* 0x0000000d33337c20 */ /* 0x000fe20008400000 */
[----:B------:R-:W-:Y:S01]  /*13210*/  ISETP.GT.AND P4, PT, R0, 0x39, P2 ;  /* 0x000000390000780c */ /* 0x000fe20001784270 */
[----:B------:R-:W-:Y:S01]  /*13220*/  FMUL R52, R52, UR13 ;  /* 0x0000000d34347c20 */ /* 0x000fe20008400000 */
[----:B------:R-:W-:Y:S01]  /*13230*/  FMUL R53, R53, UR13 ;  /* 0x0000000d35357c20 */ /* 0x000fe20008400000 */
[----:B------:R-:W-:Y:S01]  /*13240*/  FMUL R54, R54, UR13 ;  /* 0x0000000d36367c20 */ /* 0x000fe20008400000 */
[----:B------:R-:W-:Y:S01]  /*13250*/  FMUL R55, R55, UR13 ;  /* 0x0000000d37377c20 */ /* 0x000fe20008400000 */
[----:B------:R-:W-:Y:S01]  /*13260*/  F2FP.F16.F32.PACK_AB R51, RZ, R51 ;  /* 0x00000033ff33723e */ /* 0x000fe200000000ff */
[----:B------:R-:W-:Y:S01]  /*13270*/  @P5 IMAD.MOV.U32 R6, RZ, RZ, R4 ;  /* 0x000000ffff065224 */ /* 0x000fe200078e0004 */
[----:B------:R-:W-:Y:S01]  /*13280*/  F2FP.F16.F32.PACK_AB R52, RZ, R52 ;  /* 0x00000034ff34723e */ /* 0x000fe200000000ff */
[C---:B-1----:R-:W-:Y:S01]  /*13290*/  VIADD R4, R2.reuse, UR9 ;  /* 0x0000000902047c36 */ /* 0x042fe20008000000 */
[----:B------:R-:W-:Y:S01]  /*132a0*/  F2FP.F16.F32.PACK_AB R53, RZ, R53 ;  /* 0x00000035ff35723e */ /* 0x000fe200000000ff */
[----:B------:R-:W-:Y:S01]  /*132b0*/  @P1 IMAD.MOV.U32 R5, RZ, RZ, R7 ;  /* 0x000000ffff051224 */ /* 0x000fe200078e0007 */
[----:B------:R-:W-:Y:S01]  /*132c0*/  F2FP.F16.F32.PACK_AB R54, RZ, R54 ;  /* 0x00000036ff36723e */ /* 0x000fe200000000ff */
[----:B------:R-:W-:Y:S01]  /*132d0*/  VIADD R8, R2, UR9 ;  /* 0x0000000902087c36 */ /* 0x000fe20008000000 */
[----:B------:R-:W-:Y:S01]  /*132e0*/  F2FP.F16.F32.PACK_AB R55, RZ, R55 ;  /* 0x00000037ff37723e */ /* 0x000fe200000000ff */
[----:B------:R-:W-:Y:S01]  /*132f0*/  @P5 STG.E.U16 desc[UR14][R6.64+0x62], R51 ;  /* 0x0000623306005986 */ /* 0x000fe2000c10150e */
[----:B------:R-:W-:-:S03]  /*13300*/  @P3 MOV R9, R7 ;  /* 0x0000000700093202 */ /* 0x000fc60000000f00 */
[----:B------:R-:W-:Y:S04]  /*13310*/  @P6 STG.E.U16 desc[UR14][R2.64+0x70], R52 ;  /* 0x0000703402006986 */ /* 0x000fe8000c10150e */
[----:B------:R-:W-:Y:S04]  /*13320*/  @P4 STG.E.U16 desc[UR14][R2.64+0x72], R53 ;  /* 0x0000723502004986 */ /* 0x000fe8000c10150e */
[----:B------:R1:W-:Y:S01]  /*13330*/  @P1 STG.E.U16 desc[UR14][R4.64+0x70], R54 ;  /* 0x0000703604001986 */ /* 0x0003e2000c10150e */
[----:B------:R-:W-:-:S03]  /*13340*/  ISETP.GT.AND P1, PT, R0, 0x40, P0 ;  /* 0x000000400000780c */ /* 0x000fc60000724270 */
[----:B------:R2:W-:Y:S01]  /*13350*/  @P3 STG.E.U16 desc[UR14][R8.64+0x72], R55 ;  /* 0x0000723708003986 */ /* 0x0005e2000c10150e */
[C---:B------:R-:W-:Y:S02]  /*13360*/  ISETP.GT.AND P3, PT, R0.reuse, 0x41, P0 ;  /* 0x000000410000780c */ /* 0x040fe40000764270 */
[C---:B------:R-:W-:Y:S02]  /*13370*/  ISETP.GT.AND P4, PT, R0.reuse, 0x40, P2 ;  /* 0x000000400000780c */ /* 0x040fe40001784270 */
[----:B------:R-:W-:Y:S01]  /*13380*/  ISETP.GT.AND P5, PT, R0, 0x41, P2 ;  /* 0x000000410000780c */ /* 0x000fe200017a4270 */
[----:B------:R-:W-:Y:S01]  /*13390*/  FMUL R56, R56, UR13 ;  /* 0x0000000d38387c20 */ /* 0x000fe20008400000 */
[----:B------:R-:W-:Y:S01]  /*133a0*/  FMUL R57, R57, UR13 ;  /* 0x0000000d39397c20 */ /* 0x000fe20008400000 */
[----:B------:R-:W-:Y:S01]  /*133b0*/  FMUL R58, R58, UR13 ;  /* 0x0000000d3a3a7c20 */ /* 0x000fe20008400000 */
[----:B------:R-:W-:Y:S02]  /*133c0*/  FMUL R59, R59, UR13 ;  /* 0x0000000d3b3b7c20 */ /* 0x000fe40008400000 */
[----:B------:R-:W-:Y:S01]  /*133d0*/  F2FP.F16.F32.PACK_AB R56, RZ, R56 ;  /* 0x00000038ff38723e */ /* 0x000fe200000000ff */
[--C-:B-1----:R-:W-:Y:S01]  /*133e0*/  @P1 IMAD.MOV.U32 R5, RZ, RZ, R7.reuse ;  /* 0x000000ffff051224 */ /* 0x102fe200078e0007 */
[----:B------:R-:W-:Y:S01]  /*133f0*/  F2FP.F16.F32.PACK_AB R57, RZ, R57 ;  /* 0x00000039ff39723e */ /* 0x000fe200000000ff */
[----:B--2---:R-:W-:Y:S01]  /*13400*/  @P3 IMAD.MOV.U32 R9, RZ, RZ, R7 ;  /* 0x000000ffff093224 */ /* 0x004fe200078e0007 */
[----:B------:R-:W-:-:S02]  /*13410*/  F2FP.F16.F32.PACK_AB R58, RZ, R58 ;  /* 0x0000003aff3a723e */ /* 0x000fc400000000ff */
[----:B------:R-:W-:Y:S01]  /*13420*/  F2FP.F16.F32.PACK_AB R59, RZ, R59 ;  /* 0x0000003bff3b723e */ /* 0x000fe200000000ff */
        /* <DEDUP_REMOVED lines=18> */
[----:B------:R-:W-:Y:S01]  /*13550*/  @P4 STG.E.U16 desc[UR14][R2.64+0x90], R60 ;  /* 0x0000903c02004986 */ /* 0x000fe2000c10150e */
[----:B------:R-:W-:-:S03]  /*13560*/  ISETP.GT.AND P4, PT, R0, 0x50, P2 ;  /* 0x000000500000780c */ /* 0x000fc60001784270 */
[----:B------:R-:W-:Y:S01]  /*13570*/  @P5 STG.E.U16 desc[UR14][R2.64+0x92], R61 ;  /* 0x0000923d02005986 */ /* 0x000fe2000c10150e */
[----:B------:R-:W-:-:S03]  /*13580*/  FMUL R64, R64, UR13 ;  /* 0x0000000d40407c20 */ /* 0x000fc60008400000 */
[----:B------:R1:W-:Y:S01]  /*13590*/  @P1 STG.E.U16 desc[UR14][R4.64+0x90], R62 ;  /* 0x0000903e04001986 */ /* 0x0003e2000c10150e */
[----:B------:R-:W-:-:S03]  /*135a0*/  ISETP.GT.AND P1, PT, R0, 0x50, P0 ;  /* 0x000000500000780c */ /* 0x000fc60000724270 */
[----:B------:R2:W-:Y:S01]  /*135b0*/  @P3 STG.E.U16 desc[UR14][R8.64+0x92], R63 ;  /* 0x0000923f08003986 */ /* 0x0005e2000c10150e */
        /* <DEDUP_REMOVED lines=8> */
[----:B------:R-:W-:Y:S01]  /*13640*/  ISETP.GT.AND P4, PT, R0, 0x58, P2 ;  /* 0x000000580000780c */ /* 0x000fe20001784270 */
[--C-:B-1----:R-:W-:Y:S01]  /*13650*/  @P1 IMAD.MOV.U32 R5, RZ, RZ, R7.reuse ;  /* 0x000000ffff051224 */ /* 0x102fe200078e0007 */
[----:B------:R-:W-:Y:S01]  /*13660*/  F2FP.F16.F32.PACK_AB R66, RZ, R66 ;  /* 0x00000042ff42723e */ /* 0x000fe200000000ff */
[----:B--2---:R-:W-:Y:S01]  /*13670*/  @P3 IMAD.MOV.U32 R9, RZ, RZ, R7 ;  /* 0x000000ffff093224 */ /* 0x004fe200078e0007 */
[----:B------:R-:W-:Y:S01]  /*13680*/  F2FP.F16.F32.PACK_AB R67, RZ, R67 ;  /* 0x00000043ff43723e */ /* 0x000fe200000000ff */
[----:B------:R-:W-:Y:S01]  /*13690*/  FMUL R68, R68, UR13 ;  /* 0x0000000d44447c20 */ /* 0x000fe20008400000 */
[----:B------:R-:W-:Y:S04]  /*136a0*/  @P5 STG.E.U16 desc[UR14][R2.64+0xa2], R65 ;  /* 0x0000a24102005986 */ /* 0x000fe8000c10150e */
[----:B------:R1:W-:Y:S01]  /*136b0*/  @P1 STG.E.U16 desc[UR14][R4.64+0xa0], R66 ;  /* 0x0000a04204001986 */ /* 0x0003e2000c10150e */
[----:B------:R-:W-:-:S02]  /*136c0*/  ISETP.GT.AND P1, PT, R0, 0x58, P0 ;  /* 0x000000580000780c */ /* 0x000fc40000724270 */
[----:B------:R-:W-:Y:S01]  /*136d0*/  F2FP.F16.F32.PACK_AB R68, RZ, R68 ;  /* 0x00000044ff44723e */ /* 0x000fe200000000ff */
[----:B------:R2:W-:Y:S01]  /*136e0*/  @P3 STG.E.U16 desc[UR14][R8.64+0xa2], R67 ;  /* 0x0000a24308003986 */ /* 0x0005e2000c10150e */
[C---:B------:R-:W-:Y:S02]  /*136f0*/  ISETP.GT.AND P3, PT, R0.reuse, 0x59, P0 ;  /* 0x000000590000780c */ /* 0x040fe40000764270 */
[C---:B------:R-:W-:Y:S01]  /*13700*/  ISETP.GT.AND P5, PT, R0.reuse, 0x59, P2 ;  /* 0x000000590000780c */ /* 0x040fe200017a4270 */
[----:B------:R-:W-:Y:S01]  /*13710*/  FMUL R69, R69, UR13 ;  /* 0x0000000d45457c20 */ /* 0x000fe20008400000 */
[----:B------:R-:W-:Y:S01]  /*13720*/  @P4 STG.E.U16 desc[UR14][R2.64+0xb0], R68 ;  /* 0x0000b04402004986 */ /* 0x000fe2000c10150e */
[----:B------:R-:W-:Y:S01]  /*13730*/  ISETP.GT.AND P4, PT, R0, 0x60, P2 ;  /* 0x000000600000780c */ /* 0x000fe20001784270 */
[----:B------:R-:W-:Y:S01]  /*13740*/  FMUL R70, R70, UR13 ;  /* 0x0000000d46467c20 */ /* 0x000fe20008400000 */
[----:B------:R-:W-:Y:S01]  /*13750*/  FMUL R71, R71, UR13 ;  /* 0x0000000d47477c20 */ /* 0x000fe20008400000 */
[----:B------:R-:W-:Y:S01]  /*13760*/  FMUL R72, R72, UR13 ;  /* 0x0000000d48487c20 */ /* 0x000fe20008400000 */
[----:B------:R-:W-:Y:S01]  /*13770*/  F2FP.F16.F32.PACK_AB R69, RZ, R69 ;  /* 0x00000045ff45723e */ /* 0x000fe200000000ff */
[----:B-1----:R-:W-:Y:S01]  /*13780*/  @P1 IMAD.MOV.U32 R5, RZ, RZ, R7 ;  /* 0x000000ffff051224 */ /* 0x002fe200078e0007 */
[----:B------:R-:W-:-:S02]  /*13790*/  F2FP.F16.F32.PACK_AB R70, RZ, R70 ;  /* 0x00000046ff46723e */ /* 0x000fc400000000ff */
[----:B------:R-:W-:Y:S01]  /*137a0*/  F2FP.F16.F32.PACK_AB R71, RZ, R71 ;  /* 0x00000047ff47723e */ /* 0x000fe200000000ff */
[----:B--2---:R-:W-:Y:S01]  /*137b0*/  @P3 IMAD.MOV.U32 R9, RZ, RZ, R7 ;  /* 0x000000ffff093224 */ /* 0x004fe200078e0007 */
[----:B------:R-:W-:Y:S01]  /*137c0*/  F2FP.F16.F32.PACK_AB R72, RZ, R72 ;  /* 0x00000048ff48723e */ /* 0x000fe200000000ff */
[----:B------:R-:W-:Y:S01]  /*137d0*/  @P5 STG.E.U16 desc[UR14][R2.64+0xb2], R69 ;  /* 0x0000b24502005986 */ /* 0x000fe2000c10150e */
[C---:B------:R-:W-:Y:S01]  /*137e0*/  ISETP.GT.AND P5, PT, R0.reuse, 0x61, P2 ;  /* 0x000000610000780c */ /* 0x040fe200017a4270 */
[----:B------:R-:W-:Y:S02]  /*137f0*/  FMUL R73, R73, UR13 ;  /* 0x0000000d49497c20 */ /* 0x000fe40008400000 */
[----:B------:R1:W-:Y:S04]  /*13800*/  @P1 STG.E.U16 desc[UR14][R4.64+0xb0], R70 ;  /* 0x0000b04604001986 */ /* 0x0003e8000c10150e */
[----:B------:R2:W-:Y:S01]  /*13810*/  @P3 STG.E.U16 desc[UR14][R8.64+0xb2], R71 ;  /* 0x0000b24708003986 */ /* 0x0005e2000c10150e */
[----:B------:R-:W-:-:S03]  /*13820*/  ISETP.GT.AND P3, PT, R0, 0x60, P0 ;  /* 0x000000600000780c */ /* 0x000fc60000764270 */
[----:B------:R-:W-:Y:S01]  /*13830*/  @P4 STG.E.U16 desc[UR14][R2.64+0xc0], R72 ;  /* 0x0000c04802004986 */ /* 0x000fe2000c10150e */
[----:B------:R-:W-:Y:S02]  /*13840*/  ISETP.GT.AND P4, PT, R0, 0x61, P0 ;  /* 0x000000610000780c */ /* 0x000fe40000784270 */
[----:B------:R-:W-:Y:S01]  /*13850*/  F2FP.F16.F32.PACK_AB R73, RZ, R73 ;  /* 0x00000049ff49723e */ /* 0x000fe200000000ff */
[----:B------:R-:W-:Y:S01]  /*13860*/  FMUL R74, R74, UR13 ;  /* 0x0000000d4a4a7c20 */ /* 0x000fe20008400000 */
[----:B------:R-:W-:Y:S01]  /*13870*/  FMUL R75, R75, UR13 ;  /* 0x0000000d4b4b7c20 */ /* 0x000fe20008400000 */
[C---:B------:R-:W-:Y:S02]  /*13880*/  ISETP.GT.AND P1, PT, R0.reuse, 0x69, P2 ;  /* 0x000000690000780c */ /* 0x040fe40001724270 */
[----:B------:R-:W-:Y:S01]  /*13890*/  @P5 STG.E.U16 desc[UR14][R2.64+0xc2], R73 ;  /* 0x0000c24902005986 */ /* 0x000fe2000c10150e */
[----:B------:R-:W-:Y:S01]  /*138a0*/  ISETP.GT.AND P5, PT, R0, 0x68, P2 ;  /* 0x000000680000780c */ /* 0x000fe200017a4270 */
[--C-:B-1----:R-:W-:Y:S01]  /*138b0*/  @P3 IMAD.MOV.U32 R5, RZ, RZ, R7.reuse ;  /* 0x000000ffff053224 */ /* 0x102fe200078e0007 */
[----:B------:R-:W-:Y:S01]  /*138c0*/  F2FP.F16.F32.PACK_AB R74, RZ, R74 ;  /* 0x0000004aff4a723e */ /* 0x000fe200000000ff */
[----:B------:R-:W-:Y:S01]  /*138d0*/  FMUL R76, R76, UR13 ;  /* 0x0000000d4c4c7c20 */ /* 0x000fe20008400000 */
[----:B------:R-:W-:Y:S01]  /*138e0*/  F2FP.F16.F32.PACK_AB R75, RZ, R75 ;  /* 0x0000004bff4b723e */ /* 0x000fe200000000ff */
[----:B--2---:R-:W-:-:S02]  /*138f0*/  @P4 IMAD.MOV.U32 R9, RZ, RZ, R7 ;  /* 0x000000ffff094224 */ /* 0x004fc400078e0007 */
[----:B------:R-:W-:Y:S01]  /*13900*/  FMUL R77, R77, UR13 ;  /* 0x0000000d4d4d7c20 */ /* 0x000fe20008400000 */
[----:B------:R1:W-:Y:S01]  /*13910*/  @P3 STG.E.U16 desc[UR14][R4.64+0xc0], R74 ;  /* 0x0000c04a04003986 */ /* 0x0003e2000c10150e */
[----:B------:R-:W-:Y:S02]  /*13920*/  F2FP.F16.F32.PACK_AB R76, RZ, R76 ;  /* 0x0000004cff4c723e */ /* 0x000fe400000000ff */
[C---:B------:R-:W-:Y:S01]  /*13930*/  ISETP.GT.AND P3, PT, R0.reuse, 0x68, P0 ;  /* 0x000000680000780c */ /* 0x040fe20000764270 */
[----:B------:R2:W-:Y:S01]  /*13940*/  @P4 STG.E.U16 desc[UR14][R8.64+0xc2], R75 ;  /* 0x0000c24b08004986 */ /* 0x0005e2000c10150e */
[----:B------:R-:W-:Y:S02]  /*13950*/  F2FP.F16.F32.PACK_AB R77, RZ, R77 ;  /* 0x0000004dff4d723e */ /* 0x000fe400000000ff */
        /* <DEDUP_REMOVED lines=8> */
[----:B-1----:R-:W-:Y:S02]  /*139e0*/  @P3 MOV R5, R7 ;  /* 0x0000000700053202 */ /* 0x002fe40000000f00 */
[----:B------:R-:W-:Y:S01]  /*139f0*/  F2FP.F16.F32.PACK_AB R79, RZ, R79 ;  /* 0x0000004fff4f723e */ /* 0x000fe200000000ff */
[----:B--2---:R-:W-:Y:S01]  /*13a00*/  @P4 IMAD.MOV.U32 R9, RZ, RZ, R7 ;  /* 0x000000ffff094224 */ /* 0x004fe200078e0007 */
[----:B------:R-:W-:Y:S01]  /*13a10*/  F2FP.F16.F32.PACK_AB R80, RZ, R80 ;  /* 0x00000050ff50723e */ /* 0x000fe200000000ff */
[----:B------:R1:W-:Y:S01]  /*13a20*/  @P3 STG.E.U16 desc[UR14][R4.64+0xd0], R78 ;  /* 0x0000d04e04003986 */ /* 0x0003e2000c10150e */
[----:B------:R-:W-:-:S02]  /*13a30*/  ISETP.GT.AND P6, PT, R0, 0x70, P0 ;  /* 0x000000700000780c */ /* 0x000fc400007c4270 */
[C---:B------:R-:W-:Y:S01]  /*13a40*/  ISETP.GT.AND P5, PT, R0.reuse, 0x71, P0 ;  /* 0x000000710000780c */ /* 0x040fe200007a4270 */
        /* <DEDUP_REMOVED lines=9> */
[----:B------:R-:W-:Y:S01]  /*13ae0*/  FMUL R84, R84, UR13 ;  /* 0x0000000d54547c20 */ /* 0x000fe20008400000 */
[----:B------:R-:W-:Y:S01]  /*13af0*/  ISETP.GT.AND P0, PT, R0, 0x79, P0 ;  /* 0x000000790000780c */ /* 0x000fe20000704270 */
[----:B------:R-:W-:Y:S01]  /*13b00*/  FMUL R85, R85, UR13 ;  /* 0x0000000d55557c20 */ /* 0x000fe20008400000 */
[----:B------:R-:W-:Y:S01]  /*13b10*/  FMUL R86, R86, UR13 ;  /* 0x0000000d56567c20 */ /* 0x000fe20008400000 */
[----:B------:R-:W-:Y:S01]  /*13b20*/  F2FP.F16.F32.PACK_AB R81, RZ, R81 ;  /* 0x00000051ff51723e */ /* 0x000fe200000000ff */
[--C-:B-1----:R-:W-:Y:S01]  /*13b30*/  @P6 IMAD.MOV.U32 R5, RZ, RZ, R7.reuse ;  /* 0x000000ffff056224 */ /* 0x102fe200078e0007 */
[----:B------:R-:W-:Y:S01]  /*13b40*/  F2FP.F16.F32.PACK_AB R82, RZ, R82 ;  /* 0x00000052ff52723e */ /* 0x000fe200000000ff */
[----:B--2---:R-:W-:Y:S01]  /*13b50*/  @P5 IMAD.MOV.U32 R9, RZ, RZ, R7 ;  /* 0x000000ffff095224 */ /* 0x004fe200078e0007 */
[----:B------:R-:W-:Y:S01]  /*13b60*/  F2FP.F16.F32.PACK_AB R83, RZ, R83 ;  /* 0x00000053ff53723e */ /* 0x000fe200000000ff */
[--C-:B------:R-:W-:Y:S01]  /*13b70*/  @P3 IMAD.MOV.U32 R10, RZ, RZ, R2.reuse ;  /* 0x000000ffff0a3224 */ /* 0x100fe200078e0002 */
[----:B------:R-:W-:Y:S01]  /*13b80*/  F2FP.F16.F32.PACK_AB R84, RZ, R84 ;  /* 0x00000054ff54723e */ /* 0x000fe200000000ff */
[--C-:B------:R-:W-:Y:S01]  /*13b90*/  @P3 IMAD.MOV.U32 R11, RZ, RZ, R3.reuse ;  /* 0x000000ffff0b3224 */ /* 0x100fe200078e0003 */
[----:B------:R-:W-:Y:S01]  /*13ba0*/  F2FP.F16.F32.PACK_AB R85, RZ, R85 ;  /* 0x00000055ff55723e */ /* 0x000fe200000000ff */
[----:B------:R-:W-:Y:S01]  /*13bb0*/  @P2 IMAD.MOV.U32 R12, RZ, RZ, R2 ;  /* 0x000000ffff0c2224 */ /* 0x000fe200078e0002 */
[----:B------:R3:W-:Y:S01]  /*13bc0*/  @P1 STG.E.U16 desc[UR14][R2.64+0xe2], R81 ;  /* 0x0000e25102001986 */ /* 0x0007e2000c10150e */
[----:B------:R-:W-:Y:S01]  /*13bd0*/  @P2 IMAD.MOV.U32 R13, RZ, RZ, R3 ;  /* 0x000000ffff0d2224 */ /* 0x000fe200078e0003 */
[----:B------:R-:W-:Y:S01]  /*13be0*/  F2FP.F16.F32.PACK_AB R86, RZ, R86 ;  /* 0x00000056ff56723e */ /* 0x000fe200000000ff */
[----:B------:R-:W-:Y:S01]  /*13bf0*/  VIADD R14, R2, UR9 ;  /* 0x00000009020e7c36 */ /* 0x000fe20008000000 */
[----:B------:R3:W-:Y:S01]  /*13c00*/  @P6 STG.E.U16 desc[UR14][R4.64+0xe0], R82 ;  /* 0x0000e05204006986 */ /* 0x0007e2000c10150e */
[----:B------:R-:W-:-:S03]  /*13c10*/  @P4 IMAD.MOV.U32 R15, RZ, RZ, R7 ;  /* 0x000000ffff0f4224 */ /* 0x000fc600078e0007 */
[----:B------:R3:W-:Y:S01]  /*13c20*/  @P5 STG.E.U16 desc[UR14][R8.64+0xe2], R83 ;  /* 0x0000e25308005986 */ /* 0x0007e2000c10150e */
[----:B------:R-:W-:-:S03]  /*13c30*/  VIADD R16, R2, UR9 ;  /* 0x0000000902107c36 */ /* 0x000fc60008000000 */
[----:B------:R3:W-:Y:S04]  /*13c40*/  @P3 STG.E.U16 desc[UR14][R10.64+0xf0], R84 ;  /* 0x0000f0540a003986 */ /* 0x0007e8000c10150e */
[----:B------:R3:W-:Y:S01]  /*13c50*/  @P2 STG.E.U16 desc[UR14][R12.64+0xf2], R85 ;  /* 0x0000f2550c002986 */ /* 0x0007e2000c10150e */
[----:B------:R-:W-:-:S03]  /*13c60*/  FMUL R87, R87, UR13 ;  /* 0x0000000d57577c20 */ /* 0x000fc60008400000 */
[----:B------:R3:W-:Y:S01]  /*13c70*/  @P4 STG.E.U16 desc[UR14][R14.64+0xf0], R86 ;  /* 0x0000f0560e004986 */ /* 0x0007e2000c10150e */
[----:B------:R-:W-:Y:S05]  /*13c80*/  @!P0 EXIT ;  /* 0x000000000000894d */ /* 0x000fea0003800000 */
[----:B------:R-:W-:Y:S02]  /*13c90*/  F2FP.F16.F32.PACK_AB R87, RZ, R87 ;  /* 0x00000057ff57723e */ /* 0x000fe400000000ff */
[----:B------:R-:W-:-:S05]  /*13ca0*/  MOV R17, R7 ;  /* 0x0000000700117202 */ /* 0x000fca0000000f00 */
[----:B------:R-:W-:Y:S01]  /*13cb0*/  STG.E.U16 desc[UR14][R16.64+0xf2], R87 ;  /* 0x0000f25710007986 */ /* 0x000fe2000c10150e */
[----:B------:R-:W-:Y:S05]  /*13cc0*/  EXIT ;  /* 0x000000000000794d */ /* 0x000fea0003800000 */
.L_x_14:
[----:B------:R-:W-:-:S13]  /*13cd0*/  ISETP.NE.AND P0, PT, RZ, UR7, PT ;  /* 0x00000007ff007c0c */ /* 0x000fda000bf05270 */
[----:B------:R-:W-:Y:S05]  /*13ce0*/  @P0 EXIT ;  /* 0x000000000000094d */ /* 0x000fea0003800000 */
[----:B------:R-:W-:-:S13]  /*13cf0*/  ELECT P0, URZ, PT ;  /* 0x00000000003f782f */ /* 0x000fda0003800000 */
[----:B------:R-:W-:Y:S05]  /*13d00*/  @!P0 BRA `(.L_x_531) ;  /* 0x0000000400ec8947 */ /* 0x000fea0003800000 */
[----:B------:R-:W-:-:S06]  /*13d10*/  UISETP.GE.AND UP0, UPT, UR5, 0x1, UPT ;  /* 0x000000010500788c */ /* 0x000fcc000bf06270 */
[----:B------:R-:W-:-:S13]  /*13d20*/  PLOP3.LUT P0, PT, PT, PT, UP0, 0x80, 0x0 ;  /* 0x000000000000781c */ /* 0x000fda0003f0f008 */
[----:B------:R-:W-:Y:S05]  /*13d30*/  @!P0 BRA `(.L_x_531) ;  /* 0x0000000400e08947 */ /* 0x000fea0003800000 */
[----:B------:R-:W0:Y:S01]  /*13d40*/  S2R R2, SR_CgaCtaId ;  /* 0x0000000000027919 */ /* 0x000e220000008800 */
[----:B------:R-:W-:Y:S01]  /*13d50*/  UIMAD UR7, UR32, UR33, URZ ;  /* 0x00000021200772a4 */ /* 0x000fe2000f8e023f */
[----:B------:R-:W-:Y:S01]  /*13d60*/  IMAD.SHL.U32 R16, R4, 0x100, RZ ;  /* 0x0000010004107824 */ /* 0x000fe200078e00ff */
[----:B------:R-:W-:Y:S01]  /*13d70*/  ULDC UR8, c[0x0][0x384] ;  /* 0x0000e10000087ab9 */ /* 0x000fe20000000800 */
[----:B------:R-:W-:Y:S01]  /*13d80*/  LOP3.LUT P0, RZ, R9, 0x1f, RZ, 0xc0, !PT ;  /* 0x0000001f09ff7812 */ /* 0x000fe2000780c0ff */
[----:B------:R-:W-:Y:S01]  /*13d90*/  UIMAD UR7, UR4, UR7, 0x1 ;  /* 0x00000001040774a4 */ /* 0x000fe2000f8e0207 */
[----:B------:R-:W-:Y:S01]  /*13da0*/  IMAD.U32 R3, RZ, RZ, UR6 ;  /* 0x00000006ff037e24 */ /* 0x000fe2000f8e00ff */
[----:B------:R-:W-:Y:S01]  /*13db0*/  ULDC UR9, c[0x0][0x388] ;  /* 0x0000e20000097ab9 */ /* 0x000fe20000000800 */
[----:B------:R-:W-:Y:S01]  /*13dc0*/  IMAD.HI.U32 R4, R16, UR8, RZ ;  /* 0x0000000810047c27 */ /* 0x000fe2000f8e00ff */
[----:B------:R-:W-:Y:S02]  /*13dd0*/  ISETP.NE.AND P1, PT, R7, RZ, PT ;  /* 0x000000ff0700720c */ /* 0x000fe40003f25270 */
[----:B------:R-:W-:-:S02]  /*13de0*/  CS2R R8, SRZ ;  /* 0x0000000000087805 */ /* 0x000fc4000001ff00 */
[----:B------:R-:W-:Y:S01]  /*13df0*/  ISETP.NE.OR P0, PT, R7, RZ, !P0 ;  /* 0x000000ff0700720c */ /* 0x000fe20004705670 */
[----:B------:R-:W-:Y:S01]  /*13e00*/  IMAD.SHL.U32 R18, R10, 0x80, RZ ;  /* 0x000000800a127824 */ /* 0x000fe200078e00ff */
[----:B------:R-:W-:Y:S01]  /*13e10*/  CS2R R6, SRZ ;  /* 0x0000000000067805 */ /* 0x000fe2000001ff00 */
[----:B------:R-:W-:Y:S01]  /*13e20*/  IMAD.MOV.U32 R5, RZ, RZ, 0x1 ;  /* 0x00000001ff057424 */ /* 0x000fe200078e00ff */
[----:B------:R-:W-:Y:S01]  /*13e30*/  LOP3.LUT R3, R3, 0x2, RZ, 0xfc, !PT ;  /* 0x0000000203037812 */ /* 0x000fe200078efcff */
[----:B------:R-:W-:Y:S01]  /*13e40*/  VIADD R20, R18, 0x40 ;  /* 0x0000004012147836 */ /* 0x000fe20000000000 */
[----:B------:R-:W-:Y:S01]  /*13e50*/  SHF.R.U32.HI R4, RZ, UR9, R4 ;  /* 0x00000009ff047c19 */ /* 0x000fe20008011604 */
[----:B------:R-:W-:Y:S02]  /*13e60*/  IMAD.U32 R21, RZ, RZ, UR7 ;  /* 0x00000007ff157e24 */ /* 0x000fe4000f8e00ff */
[C---:B0-----:R-:W-:Y:S02]  /*13e70*/  IMAD.SHL.U32 R0, R2.reuse, 0x400, RZ ;  /* 0x0000040002007824 */ /* 0x041fe400078e00ff */
[----:B------:R-:W-:-:S03]  /*13e80*/  IMAD.SHL.U32 R2, R2, 0x10, RZ ;  /* 0x0000001002027824 */ /* 0x000fc600078e00ff */
[----:B------:R-:W-:-:S07]  /*13e90*/  LOP3.LUT R0, R0, 0x400, RZ, 0xc0, !PT ;  /* 0x0000040000007812 */ /* 0x000fce00078ec0ff */
.L_x_535:
[----:B------:R-:W0:Y:S01]  /*13ea0*/  S2R R11, SR_CgaCtaId ;  /* 0x00000000000b7919 */ /* 0x000e220000008800 */
[----:B------:R-:W-:-:S04]  /*13eb0*/  MOV R10, 0x400 ;  /* 0x00000400000a7802 */ /* 0x000fc80000000f00 */
[----:B0-----:R-:W-:Y:S02]  /*13ec0*/  LEA R19, R11, R10, 0x18 ;  /* 0x0000000a0b137211 */ /* 0x001fe400078ec0ff */
[----:B------:R-:W-:-:S03]  /*13ed0*/  SHF.L.U32 R10, R5, 0x1f, RZ ;  /* 0x0000001f050a7819 */ /* 0x000fc600000006ff */
[----:B------:R-:W-:-:S07]  /*13ee0*/  IMAD R17, R7, 0x8, R19 ;  /* 0x0000000807117824 */ /* 0x000fce00078e0213 */
.L_x_532:
[----:B0-----:R0:W1:Y:S02]  /*13ef0*/  SYNCS.PHASECHK.TRANS64.TRYWAIT P2, [R17+URZ+0x36048], R10 ;  /* 0x0360480a110075a7 */ /* 0x001064000804017f */
[----:B-1----:R-:W-:Y:S05]  /*13f00*/  @!P2 NANOSLEEP.SYNCS 0x989680 ;  /* 0x009896800000a95d */ /* 0x002fea0003900000 */
[----:B------:R-:W1:Y:S02]  /*13f10*/  @!P2 SYNCS.PHASECHK.TRANS64 P2, [R17+URZ+0x36048], R10 ;  /* 0x0360480a1100a5a7 */ /* 0x000e64000804007f */
[----:B-1----:R-:W-:Y:S05]  /*13f20*/  @!P2 BRA `(.L_x_532) ;  /* 0xfffffffc00f0a947 */ /* 0x002fea000383ffff */
[----:B0-----:R-:W0:Y:S02]  /*13f30*/  @!P1 LDC R10, c[0x0][0x500] ;  /* 0x00014000ff0a9b82 */ /* 0x001e240000000800 */
[----:B0-----:R0:W-:Y:S02]  /*13f40*/  @!P1 SYNCS.ARRIVE.TRANS64 RZ, [R17+URZ+0x36000], R10 ;  /* 0x0360000a11ff99a7 */ /* 0x0011e4000800003f */
[----:B0-----:R-:W-:-:S04]  /*13f50*/  PRMT R10, R3, 0x9910, RZ ;  /* 0x00009910030a7816 */ /* 0x001fc800000000ff */
[----:B------:R-:W-:-:S13]  /*13f60*/  ISETP.NE.AND P2, PT, R10, 0x2, PT ;  /* 0x000000020a00780c */ /* 0x000fda0003f45270 */
[----:B------:R-:W-:Y:S05]  /*13f70*/  @P2 BRA `(.L_x_533) ;  /* 0x0000000000042947 */ /* 0x000fea0003800000 */
[----:B------:R-:W-:Y:S01]  /*13f80*/  BPT.TRAP 0x1 ;  /* 0x000000040000795c */ /* 0x000fe20000300000 */
.L_x_533:
[----:B------:R-:W-:Y:S05]  /*13f90*/  @P0 BRA `(.L_x_534) ;  /* 0x0000000000040947 */ /* 0x000fea0003800000 */
[----:B------:R-:W-:Y:S01]  /*13fa0*/  BPT.TRAP 0x1 ;  /* 0x000000040000795c */ /* 0x000fe20000300000 */
.L_x_534:
[----:B------:R-:W0:Y:S01]  /*13fb0*/  LDC R11, c[0x0][0x380] ;  /* 0x0000e000ff0b7b82 */ /* 0x000e220000000800 */
[----:B------:R-:W-:Y:S01]  /*13fc0*/  R2UR UR7, R4 ;  /* 0x00000000040772ca */ /* 0x000fe200000e0000 */
[----:B------:R-:W-:Y:S01]  /*13fd0*/  ULDC UR28, c[0x0][0x38c] ;  /* 0x0000e300001c7ab9 */ /* 0x000fe20000000800 */
[----:B------:R-:W-:Y:S01]  /*13fe0*/  LEA R10, R7, R0, 0xc ;  /* 0x00000000070a7211 */ /* 0x000fe200078e60ff */
[----:B------:R-:W-:Y:S01]  /*13ff0*/  UISETP.NE.AND UP0, UPT, UR28, 0x1, UPT ;  /* 0x000000011c00788c */ /* 0x000fe2000bf05270 */
[C---:B------:R-:W-:Y:S01]  /*14000*/  R2UR UR26, R8.reuse ;  /* 0x00000000081a72ca */ /* 0x040fe200000e0000 */
[----:B------:R-:W-:Y:S01]  /*14010*/  VIADD R8, R8, 0x1 ;  /* 0x0000000108087836 */ /* 0x000fe20000000000 */
[----:B------:R-:W-:Y:S01]  /*14020*/  R2UR UR12, R19 ;  /* 0x00000000130c72ca */ /* 0x000fe200000e0000 */
[----:B------:R-:W1:Y:S01]  /*14030*/  LDC.64 R12, c[0x0][0x3b8] ;  /* 0x0000ee00ff0c7b82 */ /* 0x000e620000000a00 */
[----:B------:R-:W-:Y:S01]  /*14040*/  IMAD R10, R10, 0x2, R19 ;  /* 0x000000020a0a7824 */ /* 0x000fe200078e0213 */
[----:B------:R-:W-:Y:S01]  /*14050*/  R2UR UR25, R17 ;  /* 0x00000000111972ca */ /* 0x000fe200000e0000 */
[----:B------:R-:W-:Y:S01]  /*14060*/  ULDC.64 UR30, c[0x0][0x198] ;  /* 0x00006600001e7ab9 */ /* 0x000fe20000000a00 */
[----:B------:R-:W-:Y:S01]  /*14070*/  R2UR UR24, R7 ;  /* 0x00000000071872ca */ /* 0x000fe200000e0000 */
[----:B------:R-:W-:Y:S01]  /*14080*/  VIADD R21, R21, 0xffffffff ;  /* 0xffffffff15157836 */ /* 0x000fe20000000000 */
[----:B------:R-:W-:Y:S01]  /*14090*/  R2UR UR34, R10 ;  /* 0x000000000a2272ca */ /* 0x000fe200000e0000 */
[----:B------:R-:W-:Y:S01]  /*140a0*/  @UP0 ULDC.64 UR18, c[0x0][0x390] ;  /* 0x0000e40000120ab9 */ /* 0x000fe20000000a00 */
[----:B------:R-:W1:Y:S01]  /*140b0*/  LDC.64 R14, c[0x0][0x3d8] ;  /* 0x0000f600ff0e7b82 */ /* 0x000e620000000a00 */
[----:B------:R-:W-:Y:S01]  /*140c0*/  ULDC.64 UR8, c[0x0][0x3b0] ;  /* 0x0000ec0000087ab9 */ /* 0x000fe20000000a00 */
[----:B------:R-:W-:Y:S01]  /*140d0*/  ULDC.64 UR10, c[0x0][0x3d0] ;  /* 0x0000f400000a7ab9 */ /* 0x000fe20000000a00 */
[----:B------:R-:W-:Y:S01]  /*140e0*/  R2UR UR20, R9 ;  /* 0x00000000091472ca */ /* 0x000fe200000e0000 */
[----:B------:R-:W-:Y:S01]  /*140f0*/  UIADD3 UR22, UP1, UR30, 0xf0, URZ ;  /* 0x000000f01e167890 */ /* 0x000fe2000ff3e03f */
[----:B------:R-:W-:Y:S01]  /*14100*/  R2UR UR21, R6 ;  /* 0x00000000061572ca */ /* 0x000fe200000e0000 */
[----:B------:R-:W-:Y:S01]  /*14110*/  UIADD3 UR30, UP2, UR30, 0x1f0, URZ ;  /* 0x000001f01e1e7890 */ /* 0x000fe2000ff5e03f */
[----:B------:R-:W-:Y:S01]  /*14120*/  ISETP.GT.AND P5, PT, R21, 0x1, PT ;  /* 0x000000011500780c */ /* 0x000fe20003fa4270 */
[----:B------:R-:W-:Y:S01]  /*14130*/  USHF.L.U32 UR26, UR26, 0x5, URZ ;  /* 0x000000051a1a7899 */ /* 0x000fe2000800063f */
[----:B0-----:R-:W-:Y:S01]  /*14140*/  ISETP.NE.AND P2, PT, R11, 0x1, PT ;  /* 0x000000010b00780c */ /* 0x001fe20003f45270 */
[----:B------:R-:W-:Y:S01]  /*14150*/  ULEA UR24, UR24, UR12, 0xe ;  /* 0x0000000c18187291 */ /* 0x000fe2000f8e703f */
[----:B------:R-:W-:Y:S01]  /*14160*/  VIADD R7, R7, 0x1 ;  /* 0x0000000107077836 */ /* 0x000fe20000000000 */
[----:B------:R-:W-:-:S02]  /*14170*/  UIADD3 UR25, UR25, 0x36000, URZ ;  /* 0x0003600019197890 */ /* 0x000fc4000fffe03f */
[----:B------:R-:W-:Y:S02]  /*14180*/  UIADD3.X UR23, URZ, UR31, URZ, UP1, !UPT ;  /* 0x0000001f3f177290 */ /* 0x000fe40008ffe43f */
[----:B------:R-:W-:Y:S01]  /*14190*/  UIADD3.X UR31, URZ, UR31, URZ, UP2, !UPT ;  /* 0x0000001f3f1f7290 */ /* 0x000fe200097fe43f */
[----:B------:R-:W-:Y:S01]  /*141a0*/  ISETP.NE.AND P4, PT, R7, 0x9, PT ;  /* 0x000000090700780c */ /* 0x000fe20003f85270 */
[----:B------:R-:W-:Y:S01]  /*141b0*/  UMOV UR36, 0x30000 ;  /* 0x0003000000247882 */ /* 0x000fe20000000000 */
[----:B------:R-:W-:Y:S01]  /*141c0*/  UMOV UR14, 0x0 ;  /* 0x00000000000e7882 */ /* 0x000fe20000000000 */
[----:B------:R-:W-:Y:S01]  /*141d0*/  UMOV UR15, 0x10000000 ;  /* 0x10000000000f7882 */ /* 0x000fe20000000000 */
[----:B------:R-:W-:Y:S01]  /*141e0*/  UMOV UR12, UR20 ;  /* 0x00000014000c7c82 */ /* 0x000fe20008000000 */
[----:B------:R-:W-:Y:S01]  /*141f0*/  @P2 IMAD.U32 R22, RZ, RZ, UR7 ;  /* 0x00000007ff162e24 */ /* 0x000fe2000f8e00ff */
[----:B------:R-:W-:Y:S01]  /*14200*/  R2UR UR7, R16 ;  /* 0x00000000100772ca */ /* 0x000fe200000e0000 */
[----:B-1----:R-:W-:Y:S01]  /*14210*/  IMAD R10, R9, R12, R14 ;  /* 0x0000000c090a7224 */ /* 0x002fe200078e020e */
[----:B------:R-:W-:-:S02]  /*14220*/  SEL R7, R7, RZ, P4 ;  /* 0x000000ff07077207 */ /* 0x000fc40002000000 */
[----:B------:R-:W-:Y:S02]  /*14230*/  @P2 R2UR UR7, R22 ;  /* 0x00000000160722ca */ /* 0x000fe400000e0000 */
[----:B------:R-:W-:-:S04]  /*14240*/  ISETP.NE.AND P2, PT, R8, UR4, PT ;  /* 0x0000000408007c0c */ /* 0x000fc8000bf45270 */
[----:B------:R-:W-:-:S07]  /*14250*/  SEL R8, R8, RZ, P2 ;  /* 0x000000ff08087207 */ /* 0x000fce0001000000 */
[----:B------:R-:W-:Y:S02]  /*14260*/  UIADD3 UR13, -UR7, URZ, URZ ;  /* 0x0000003f070d7290 */ /* 0x000fe4000fffe13f */
[----:B------:R-:W-:Y:S01]  /*14270*/  UIMAD.WIDE.U32 UR16, UR7, UR18, URZ ;  /* 0x00000012071072a5 */ /* 0x000fe2000f8e003f */
[----:B------:R-:W-:Y:S01]  /*14280*/  R2UR UR18, R18 ;  /* 0x00000000121272ca */ /* 0x000fe200000e0000 */
[----:B------:R-:W-:Y:S02]  /*14290*/  UMOV UR29, UR7 ;  /* 0x00000007001d7c82 */ /* 0x000fe40008000000 */
[----:B------:R-:W-:Y:S01]  /*142a0*/  IMAD R12, R11, UR13, R16 ;  /* 0x0000000d0b0c7c24 */ /* 0x000fe2000f8e0210 */
[----:B------:R-:W-:Y:S01]  /*142b0*/  @UP0 USHF.R.U32.HI UR29, URZ, UR19, UR17 ;  /* 0x000000133f1d0299 */ /* 0x000fe20008011611 */
[----:B------:R-:W-:Y:S01]  /*142c0*/  IMAD R11, R6, R13, R15 ;  /* 0x0000000d060b7224 */ /* 0x000fe200078e020f */
[----:B------:R-:W-:Y:S01]  /*142d0*/  R2UR UR19, R2 ;  /* 0x00000000021372ca */ /* 0x000fe200000e0000 */
[----:B------:R-:W0:Y:S01]  /*142e0*/  LDC R13, c[0x0][0x3c8] ;  /* 0x0000f200ff0d7b82 */ /* 0x000e220000000800 */
[----:B------:R-:W-:Y:S01]  /*142f0*/  R2UR UR27, R12 ;  /* 0x000000000c1b72ca */ /* 0x000fe200000e0000 */
[----:B------:R-:W-:Y:S01]  /*14300*/  UIADD3 UR16, -UR29, URZ, URZ ;  /* 0x0000003f1d107290 */ /* 0x000fe2000fffe13f */
[----:B------:R-:W-:Y:S01]  /*14310*/  PRMT R10, R10, 0x40, R11 ;  /* 0x000000400a0a7816 */ /* 0x000fe2000000000b */
[----:B------:R-:W-:Y:S01]  /*14320*/  UMOV UR17, UR25 ;  /* 0x0000001900117c82 */ /* 0x000fe20008000000 */
[----:B------:R-:W-:Y:S01]  /*14330*/  UMOV UR13, UR21 ;  /* 0x00000015000d7c82 */ /* 0x000fe20008000000 */
[----:B------:R-:W-:Y:S01]  /*14340*/  UIMAD UR28, UR28, UR16, UR7 ;  /* 0x000000101c1c72a4 */ /* 0x000fe2000f8e0207 */
[----:B------:R-:W-:Y:S01]  /*14350*/  R2UR UR35, R10 ;  /* 0x000000000a2372ca */ /* 0x000fe200000e0000 */
[----:B------:R-:W-:Y:S01]  /*14360*/  VIADD R10, R9, 0x1 ;  /* 0x00000001090a7836 */ /* 0x000fe20000000000 */
[----:B------:R-:W-:Y:S01]  /*14370*/  UIADD3 UR16, UR34, 0x24000, URZ ;  /* 0x0002400022107890 */ /* 0x000fe2000fffe03f */
[----:B------:R-:W-:Y:S01]  /*14380*/  @P2 IMAD.MOV R10, RZ, RZ, R9 ;  /* 0x000000ffff0a2224 */ /* 0x000fe200078e0209 */
[----:B------:R-:W-:Y:S01]  /*14390*/  UIMAD UR28, UR28, UR9, UR11 ;  /* 0x000000091c1c72a4 */ /* 0x000fe2000f8e020b */
[----:B------:R-:W-:Y:S01]  /*143a0*/  VIADD R11, R6, 0x1 ;  /* 0x00000001060b7836 */ /* 0x000fe20000000000 */
[----:B------:R-:W-:Y:S01]  /*143b0*/  ULOP3.LUT UR19, UR26, 0x10, UR19, 0xf8, !UPT ;  /* 0x000000101a137892 */ /* 0x000fe2000f8ef813 */
[----:B------:R-:W-:Y:S01]  /*143c0*/  SEL R12, RZ, 0x1, P4 ;  /* 0x00000001ff0c7807 */ /* 0x000fe20002000000 */
[----:B------:R-:W-:Y:S01]  /*143d0*/  UIMAD UR27, UR27, UR8, UR10 ;  /* 0x000000081b1b72a4 */ /* 0x000fe2000f8e020a */
[----:B------:R-:W-:Y:S01]  /*143e0*/  R2UR UR10, R20 ;  /* 0x00000000140a72ca */ /* 0x000fe200000e0000 */
[----:B------:R-:W-:Y:S01]  /*143f0*/  UIADD3 UR8, UR34, 0x25000, URZ ;  /* 0x0002500022087890 */ /* 0x000fe2000fffe03f */
[----:B------:R-:W-:Y:S01]  /*14400*/  LOP3.LUT R5, R5, R12, RZ, 0x3c, !PT ;  /* 0x0000000c05057212 */ /* 0x000fe200078e3cff */
[----:B------:R-:W-:Y:S01]  /*14410*/  UMOV UR9, UR25 ;  /* 0x0000001900097c82 */ /* 0x000fe20008000000 */
[----:B------:R-:W-:Y:S01]  /*14420*/  UPRMT UR7, UR35, 0x5410, URZ ;  /* 0x0000541023077896 */ /* 0x000fe2000800003f */
[----:B------:R-:W-:Y:S01]  /*14430*/  UMOV UR11, UR19 ;  /* 0x00000013000b7c82 */ /* 0x000fe20008000000 */
[----:B0-----:R-:W-:-:S04]  /*14440*/  ISETP.NE.AND P3, PT, R10, R13, PT ;  /* 0x0000000d0a00720c */ /* 0x001fc80003f65270 */
[----:B------:R-:W-:-:S03]  /*14450*/  SEL R9, R10, RZ, P3 ;  /* 0x000000ff0a097207 */ /* 0x000fc60001800000 */
[----:B------:R0:W-:Y:S01]  /*14460*/  UTMALDG.4D.IM2COL [UR24], [UR22], UR7 ;  /* 0x00000018160073b4 */ /* 0x0001e20008058007 */
[----:B------:R0:W-:Y:S05]  /*14470*/  UTMALDG.4D.MULTICAST [UR16], [UR30], UR36, desc[UR14] ;  /* 0x00000e101e0073b4 */ /* 0x0001ea0008019824 */
[----:B------:R-:W-:-:S04]  /*14480*/  @P3 IMAD.MOV R11, RZ, RZ, R6 ;  /* 0x000000ffff0b3224 */ /* 0x000fc800078e0206 */
[----:B------:R-:W-:Y:S01]  /*14490*/  IMAD.MOV.U32 R6, RZ, RZ, R11 ;  /* 0x000000ffff067224 */ /* 0x000fe200078e000b */
[----:B------:R0:W-:Y:S02]  /*144a0*/  UTMALDG.4D.MULTICAST [UR8], [UR30], UR36, desc[UR14] ;  /* 0x00000e081e0073b4 */ /* 0x0001e40008019824 */
[----:B0-----:R-:W-:Y:S05]  /*144b0*/  @P5 BRA `(.L_x_535) ;  /* 0xfffffff800785947 */ /* 0x001fea000383ffff */
.L_x_531:
[----:B------:R-:W-:Y:S01]  /*144c0*/  UISETP.GE.U32.AND UP1, UPT, UR5, 0x9, UPT ;  /* 0x000000090500788c */ /* 0x000fe2000bf26070 */
[----:B------:R-:W-:-:S05]  /*144d0*/  IMAD.MOV.U32 R0, RZ, RZ, 0x1 ;  /* 0x00000001ff007424 */ /* 0x000fca00078e00ff */
[----:B------:R-:W-:-:S05]  /*144e0*/  PLOP3.LUT P0, PT, PT, PT, UP1, 0x80, 0x0 ;  /* 0x000000000000781c */ /* 0x000fca0003f0f018 */
[----:B------:R-:W-:-:S04]  /*144f0*/  @UP1 UIMAD.WIDE.U32 UR8, UR5, 0x38e38e39, URZ ;  /* 0x38e38e39050818a5 */ /* 0x000fc8000f8e003f */
[----:B------:R-:W-:-:S04]  /*14500*/  @UP1 USHF.R.U32.HI UR7, URZ, 0x1, UR9 ;  /* 0x000000013f071899 */ /* 0x000fc80008011609 */
[----:B------:R-:W-:-:S04]  /*14510*/  @UP1 ULOP3.LUT UR7, UR7, 0x1, URZ, 0xc0, !UPT ;  /* 0x0000000107071892 */ /* 0x000fc8000f8ec03f */
[----:B------:R-:W-:-:S04]  /*14520*/  @UP1 UISETP.NE.U32.AND UP0, UPT, UR7, 0x1, UPT ;  /* 0x000000010700188c */ /* 0x000fc8000bf05070 */
[----:B------:R-:W-:-:S04]  /*14530*/  @UP1 UISETP.NE.U32.AND.EX UP0, UPT, URZ, URZ, UPT, UP0 ;  /* 0x0000003f3f00128c */ /* 0x000fc8000bf05100 */
[----:B------:R-:W-:-:S06]  /*14540*/  @UP1 USEL UR7, URZ, 0x1, !UP0 ;  /* 0x000000013f071887 */ /* 0x000fcc000c000000 */
[----:B------:R-:W-:Y:S01]  /*14550*/  @P0 MOV R0, UR7 ;  /* 0x0000000700000c02 */ /* 0x000fe20008000f00 */
[----:B------:R-:W-:Y:S05]  /*14560*/  WARPSYNC.ALL ;  /* 0x0000000000007948 */ /* 0x000fea0003800000 */
[----:B------:R-:W-:-:S13]  /*14570*/  ELECT P0, URZ, PT ;  /* 0x00000000003f782f */ /* 0x000fda0003800000 */
[----:B------:R-:W-:Y:S05]  /*14580*/  @!P0 EXIT ;  /* 0x000000000000894d */ /* 0x000fea0003800000 */
[----:B------:R-:W-:-:S04]  /*14590*/  ULOP3.LUT UR6, UR6, 0x2, URZ, 0xfc, !UPT ;  /* 0x0000000206067892 */ /* 0x000fc8000f8efc3f */
[----:B------:R-:W-:-:S06]  /*145a0*/  UISETP.NE.AND UP0, UPT, UR6, 0x3, UPT ;  /* 0x000000030600788c */ /* 0x000fcc000bf05270 */
[----:B------:R-:W-:-:S13]  /*145b0*/  PLOP3.LUT P0, PT, PT, PT, UP0, 0x80, 0x0 ;  /* 0x000000000000781c */ /* 0x000fda0003f0f008 */
[----:B------:R-:W-:Y:S05]  /*145c0*/  @!P0 BRA `(.L_x_536) ;  /* 0x0000000000048947 */ /* 0x000fea0003800000 */
[----:B------:R-:W-:Y:S01]  /*145d0*/  BPT.TRAP 0x1 ;  /* 0x000000040000795c */ /* 0x000fe20000300000 */
.L_x_536:
[----:B------:R-:W0:Y:S01]  /*145e0*/  S2UR UR8, SR_CgaCtaId ;  /* 0x00000000000879c3 */ /* 0x000e220000008800 */
[----:B------:R-:W-:Y:S01]  /*145f0*/  UIMAD.WIDE.U32 UR6, UR5, 0x38e38e39, URZ ;  /* 0x38e38e39050678a5 */ /* 0x000fe2000f8e003f */
[----:B------:R-:W-:Y:S01]  /*14600*/  SHF.L.U32 R2, R0, 0x1f, RZ ;  /* 0x0000001f00027819 */ /* 0x000fe200000006ff */
[----:B------:R-:W-:Y:S02]  /*14610*/  UMOV UR4, 0x400 ;  /* 0x0000040000047882 */ /* 0x000fe40000000000 */
[----:B------:R-:W-:-:S04]  /*14620*/  USHF.R.U32.HI UR6, URZ, 0x1, UR7 ;  /* 0x000000013f067899 */ /* 0x000fc80008011607 */
[----:B------:R-:W-:Y:S02]  /*14630*/  UIMAD UR5, UR6, -0x9, UR5 ;  /* 0xfffffff7060578a4 */ /* 0x000fe4000f8e0205 */
[----:B0-----:R-:W-:-:S04]  /*14640*/  ULEA UR4, UR8, UR4, 0x18 ;  /* 0x0000000408047291 */ /* 0x001fc8000f8ec03f */
[----:B------:R-:W-:-:S04]  /*14650*/  UIADD3 UR4, UR4, 0x36048, URZ ;  /* 0x0003604804047890 */ /* 0x000fc8000fffe03f */
[----:B------:R-:W-:-:S12]  /*14660*/  ULEA UR6, UR5, UR4, 0x3 ;  /* 0x0000000405067291 */ /* 0x000fd8000f8e183f */
.L_x_537:
[----:B0-----:R-:W-:-:S04]  /*14670*/  IMAD.U32 R3, RZ, RZ, UR6 ;  /* 0x00000006ff037e24 */ /* 0x001fc8000f8e00ff */
[----:B------:R0:W1:Y:S03]  /*14680*/  SYNCS.PHASECHK.TRANS64.TRYWAIT P0, [R3+URZ], R2 ;  /* 0x00000002030075a7 */ /* 0x000066000800017f */
[----:B-1----:R-:W-:Y:S05]  /*14690*/  @!P0 NANOSLEEP.SYNCS 0x989680 ;  /* 0x009896800000895d */ /* 0x002fea0003900000 */
[----:B------:R-:W1:Y:S02]  /*146a0*/  @!P0 SYNCS.PHASECHK.TRANS64 P0, [R3+URZ], R2 ;  /* 0x00000002030085a7 */ /* 0x000e64000800007f */
[----:B-1----:R-:W-:Y:S05]  /*146b0*/  @!P0 BRA `(.L_x_537) ;  /* 0xfffffffc00ec8947 */ /* 0x002fea000383ffff */
[----:B------:R-:W-:-:S04]  /*146c0*/  UIADD3 UR5, UR5, 0x1, URZ ;  /* 0x0000000105057890 */ /* 0x000fc8000fffe03f */
[----:B------:R-:W-:-:S04]  /*146d0*/  UISETP.NE.AND UP0, UPT, UR5, 0x9, UPT ;  /* 0x000000090500788c */ /* 0x000fc8000bf05270 */
[----:B------:R-:W-:Y:S02]  /*146e0*/  USEL UR6, URZ, 0x1, UP0 ;  /* 0x000000013f067887 */ /* 0x000fe40008000000 */
[----:B------:R-:W-:-:S04]  /*146f0*/  USEL UR5, UR5, URZ, UP0 ;  /* 0x0000003f05057287 */ /* 0x000fc80008000000 */
[----:B0-----:R-:W-:Y:S01]  /*14700*/  LOP3.LUT R2, R0, UR6, RZ, 0x3c, !PT ;  /* 0x0000000600027c12 */ /* 0x001fe2000f8e3cff */
[----:B------:R-:W-:-:S03]  /*14710*/  ULEA UR7, UR5, UR4, 0x3 ;  /* 0x0000000405077291 */ /* 0x000fc6000f8e183f */
[----:B------:R-:W-:-:S09]  /*14720*/  SHF.L.U32 R0, R2, 0x1f, RZ ;  /* 0x0000001f02007819 */ /* 0x000fd200000006ff */
.L_x_538:
        /* <DEDUP_REMOVED lines=9> */
[----:B------:R-:W-:Y:S01]  /*147c0*/  LOP3.LUT R2, R2, UR6, RZ, 0x3c, !PT ;  /* 0x0000000602027c12 */ /* 0x000fe2000f8e3cff */
[----:B------:R-:W-:-:S03]  /*147d0*/  ULEA UR7, UR5, UR4, 0x3 ;  /* 0x0000000405077291 */ /* 0x000fc6000f8e183f */
[----:B0-----:R-:W-:-:S09]  /*147e0*/  SHF.L.U32 R0, R2, 0x1f, RZ ;  /* 0x0000001f02007819 */ /* 0x001fd200000006ff */
.L_x_539:
        /* <DEDUP_REMOVED lines=12> */
.L_x_540:
        /* <DEDUP_REMOVED lines=12> */
.L_x_541:
        /* <DEDUP_REMOVED lines=12> */
.L_x_542:
        /* <DEDUP_REMOVED lines=12> */
.L_x_543:
        /* <DEDUP_REMOVED lines=12> */
.L_x_544:
        /* <DEDUP_REMOVED lines=12> */
.L_x_545:
[----:B0-----:R-:W-:-:S04]  /*14c70*/  IMAD.U32 R3, RZ, RZ, UR5 ;  /* 0x00000005ff037e24 */ /* 0x001fc8000f8e00ff */
[----:B------:R0:W1:Y:S03]  /*14c80*/  SYNCS.PHASECHK.TRANS64.TRYWAIT P0, [R3+URZ], R0 ;  /* 0x00000000030075a7 */ /* 0x000066000800017f */
[----:B-1----:R-:W-:Y:S05]  /*14c90*/  @!P0 NANOSLEEP.SYNCS 0x989680 ;  /* 0x009896800000895d */ /* 0x002fea0003900000 */
[----:B------:R-:W1:Y:S02]  /*14ca0*/  @!P0 SYNCS.PHASECHK.TRANS64 P0, [R3+URZ], R0 ;  /* 0x00000000030085a7 */ /* 0x000e64000800007f */
[----:B-1----:R-:W-:Y:S05]  /*14cb0*/  @P0 EXIT ;  /* 0x000000000000094d */ /* 0x002fea0003800000 */
[----:B------:R-:W-:Y:S05]  /*14cc0*/  BRA `(.L_x_545) ;  /* 0xfffffffc00e87947 */ /* 0x000fea000383ffff */
.L_x_546:
[----:B------:R-:W-:-:S00]  /*14cd0*/  BRA `(.L_x_546) ;  /* 0xfffffffc00fc7947 */ /* 0x000fc0000383ffff */
[----:B------:R-:W-:-:S00]  /*14ce0*/  NOP ;  /* 0x0000000000007918 */ /* 0x000fc00000000000 */
        /* <DEDUP_REMOVED lines=9> */
.L_x_547:


//--------------------- .nv.shared._ZN7cutlass13device_kernelINS_4conv6kernel13ConvUniversalINS1_16ConvProblemShapeILNS1_8OperatorE1ELi2EEENS1_10collective14CollectiveConvINS1_46MainloopSm90TmaGmmaWarpSpecializedImplicitGemmILS5_1ELi9ELi2EN4cute5tupleIJNSA_1CILi2EEENSC_ILi1EEESE_EEENS1_36KernelImplicitTmaWarpSpecializedSm90ELi1EEENSB_IJNSC_ILi256EEENSC_ILi128EEENSB_IJNSC_ILi32EEEEEEEEENS_6half_tESN_NSA_8TiledMMAINSA_8MMA_AtomIJNSA_4SM904GMMA26MMA_64x128x16_F32F16F16_SSILNSR_5MajorE0ELST_1ELNSR_7ScaleInE1ELSU_1EEEEEENSA_6LayoutINSB_IJSE_SE_SE_EEENSB_IJNSC_ILi0EEESZ_SZ_EEEEENSB_IJNSA_10UnderscoreES12_S12_EEEEENS7_6detail26Sm90ImplicitGemmTileTraitsINSA_20SM90_TMA_LOAD_IM2COLENSA_14ComposedLayoutINSA_7SwizzleILi2ELi4ELi3EEENSA_18smem_ptr_flag_bitsILi16EEENSX_INSB_IJNSB_IJNSC_ILi8EEESK_EEENSB_IJSK_SE_EEENSB_IJSE_NSC_ILi9EEEEEEEEENSB_IJNSB_IJSK_SI_EEENSB_IJSE_SZ_EEENSB_IJSZ_NSC_ILi8192EEEEEEEEEEEEEvEENS16_INSA_23SM90_TMA_LOAD_MULTICASTENS18_INS19_ILi3ELi4ELi3EEES1C_NSX_INSB_IJNSB_IJNSC_ILi64EEESD_EEENSB_IJS1D_NSC_ILi4EEEEEES1H_EEENSB_IJNSB_IJSE_NSC_ILi2048EEEEEENSB_IJS1T_NSC_ILi512EEEEEENSB_IJSZ_NSC_ILi4096EEEEEEEEEEEEEvEEEENS_8epilogue10collective6detail29Sm90TmaWarpSpecializedAdapterINS2A_15DefaultEpilogueISN_NSB_IJNSB_IJlllEEESE_SZ_EEES2F_NS29_6thread17LinearCombinationISN_Li1EffLNS2G_9ScaleType4KindE0ELNS_15FloatRoundStyleE2ESN_EENS_4gemm15EpilogueDefaultEEEEEvvEEEEvNT_6ParamsE --------------------------
	.section	.nv.shared._ZN7cutlass13device_kernelINS_4conv6kernel13ConvUniversalINS1_16ConvProblemShapeILNS1_8OperatorE1ELi2EEENS1_10collective14CollectiveConvINS1_46MainloopSm90TmaGmmaWarpSpecializedImplicitGemmILS5_1ELi9ELi2EN4cute5tupleIJNSA_1CILi2EEENSC_ILi1EEESE_EEENS1_36KernelImplicitTmaWarpSpecializedSm90ELi1EEENSB_IJNSC_ILi256EEENSC_ILi128EEENSB_IJNSC_ILi32EEEEEEEEENS_6half_tESN_NSA_8TiledMMAINSA_8MMA_AtomIJNSA_4SM904GMMA26MMA_64x128x16_F32F16F16_SSILNSR_5MajorE0ELST_1ELNSR_7ScaleInE1ELSU_1EEEEEENSA_6LayoutINSB_IJSE_SE_SE_EEENSB_IJNSC_ILi0EEESZ_SZ_EEEEENSB_IJNSA_10UnderscoreES12_S12_EEEEENS7_6detail26Sm90ImplicitGemmTileTraitsINSA_20SM90_TMA_LOAD_IM2COLENSA_14ComposedLayoutINSA_7SwizzleILi2ELi4ELi3EEENSA_18smem_ptr_flag_bitsILi16EEENSX_INSB_IJNSB_IJNSC_ILi8EEESK_EEENSB_IJSK_SE_EEENSB_IJSE_NSC_ILi9EEEEEEEEENSB_IJNSB_IJSK_SI_EEENSB_IJSE_SZ_EEENSB_IJSZ_NSC_ILi8192EEEEEEEEEEEEEvEENS16_INSA_23SM90_TMA_LOAD_MULTICASTENS18_INS19_ILi3ELi4ELi3EEES1C_NSX_INSB_IJNSB_IJNSC_ILi64EEESD_EEENSB_IJS1D_NSC_ILi4EEEEEES1H_EEENSB_IJNSB_IJSE_NSC_ILi2048EEEEEENSB_IJS1T_NSC_ILi512EEEEEENSB_IJSZ_NSC_ILi4096EEEEEEEEEEEEEvEEEENS_8epilogue10collective6detail29Sm90TmaWarpSpecializedAdapterINS2A_15DefaultEpilogueISN_NSB_IJNSB_IJlllEEESE_SZ_EEES2F_NS29_6thread17LinearCombinationISN_Li1EffLNS2G_9ScaleType4KindE0ELNS_15FloatRoundStyleE2ESN_EENS_4gemm15EpilogueDefaultEEEEEvvEEEEvNT_6ParamsE,"aw",@nobits
	.sectionflags	@""
	.align	16
	.zero		1024


//--------------------- .nv.shared.reserved.0     --------------------------
	.section	.nv.shared.reserved.0,"aw",@nobits
	.weak		__nv_reservedSMEM_offset_0_alias
	.size		__nv_reservedSMEM_offset_0_alias, 0, 0
	.other		__nv_reservedSMEM_offset_0_alias,@"STO_CUDA_RESERVED_SHARED STV_DEFAULT"
__nv_reservedSMEM_offset_0_alias:
	.zero		0


//--------------------- .nv.global                --------------------------
	.section	.nv.global,"aw",@nobits
.nv.global:
	.type		_ZN39_INTERNAL_5fd17c7c_4_k_cu_9a8452aa_29754cute1_E,@object
	.size		_ZN39_INTERNAL_5fd17c7c_4_k_cu_9a8452aa_29754cute1_E,(_ZN39_INTERNAL_5fd17c7c_4_k_cu_9a8452aa_29754cuda3std3__45__cpo6cbeginE - _ZN39_INTERNAL_5fd17c7c_4_k_cu_9a8452aa_29754cute1_E)
_ZN39_INTERNAL_5fd17c7c_4_k_cu_9a8452aa_29754cute1_E:
	.zero		1
	.type		_ZN39_INTERNAL_5fd17c7c_4_k_cu_9a8452aa_29754cuda3std3__45__cpo6cbeginE,@object
	.size		_ZN39_INTERNAL_5fd17c7c_4_k_cu_9a8452aa_29754cuda3std3__45__cpo6cbeginE,(_ZN39_INTERNAL_5fd17c7c_4_k_cu_9a8452aa_29754cuda3std3__48in_placeE - _ZN39_INTERNAL_5fd17c7c_4_k_cu_9a8452aa_29754cuda3std3__45__cpo6cbeginE)
_ZN39_INTERNAL_5fd17c7c_4_k_cu_9a8452aa_29754cuda3std3__45__cpo6cbeginE:
	.zero		1
	.type		_ZN39_INTERNAL_5fd17c7c_4_k_cu_9a8452aa_29754cuda3std3__48in_placeE,@object
	.size		_ZN39_INTERNAL_5fd17c7c_4_k_cu_9a8452aa_29754cuda3std3__48in_placeE,(_ZN39_INTERNAL_5fd17c7c_4_k_cu_9a8452aa_29754cuda3std6ranges3__45__cpo9iter_moveE - _ZN39_INTERNAL_5fd17c7c_4_k_cu_9a8452aa_29754cuda3std3__48in_placeE)
_ZN39_INTERNAL_5fd17c7c_4_k_cu_9a8452aa_29754cuda3std3__48in_placeE:
	.zero		1
	.type		_ZN39_INTERNAL_5fd17c7c_4_k_cu_9a8452aa_29754cuda3std6ranges3__45__cpo9iter_moveE,@object
	.size		_ZN39_INTERNAL_5fd17c7c_4_k_cu_9a8452aa_29754cuda3std6ranges3__45__cpo9iter_moveE,(_ZN39_INTERNAL_5fd17c7c_4_k_cu_9a8452aa_29754cuda3std3__45__cpo5beginE - _ZN39_INTERNAL_5fd17c7c_4_k_cu_9a8452aa_29754cuda3std6ranges3__45__cpo9iter_moveE)
_ZN39_INTERNAL_5fd17c7c_4_k_cu_9a8452aa_29754cuda3std6ranges3__45__cpo9iter_moveE:
	.zero		1
	.type		_ZN39_INTERNAL_5fd17c7c_4_k_cu_9a8452aa_29754cuda3std3__45__cpo5beginE,@object
	.size		_ZN39_INTERNAL_5fd17c7c_4_k_cu_9a8452aa_29754cuda3std3__45__cpo5beginE,(_ZN39_INTERNAL_5fd17c7c_4_k_cu_9a8452aa_29754cuda3std3__441_GLOBAL__N__5fd17c7c_4_k_cu_9a8452aa_29756ignoreE - _ZN39_INTERNAL_5fd17c7c_4_k_cu_9a8452aa_29754cuda3std3__45__cpo5beginE)
_ZN39_INTERNAL_5fd17c7c_4_k_cu_9a8452aa_29754cuda3std3__45__cpo5beginE:
	.zero		1
	.type		_ZN39_INTERNAL_5fd17c7c_4_k_cu_9a8452aa_29754cuda3std3__441_GLOBAL__N__5fd17c7c_4_k_cu_9a8452aa_29756ignoreE,@object
	.size		_ZN39_INTERNAL_5fd17c7c_4_k_cu_9a8452aa_29754cuda3std3__441_GLOBAL__N__5fd17c7c_4_k_cu_9a8452aa_29756ignoreE,(_ZN39_INTERNAL_5fd17c7c_4_k_cu_9a8452aa_29754cute7productE - _ZN39_INTERNAL_5fd17c7c_4_k_cu_9a8452aa_29754cuda3std3__441_GLOBAL__N__5fd17c7c_4_k_cu_9a8452aa_29756ignoreE)
_ZN39_INTERNAL_5fd17c7c_4_k_cu_9a8452aa_29754cuda3std3__441_GLOBAL__N__5fd17c7c_4_k_cu_9a8452aa_29756ignoreE:
	.zero		1
	.type		_ZN39_INTERNAL_5fd17c7c_4_k_cu_9a8452aa_29754cute7productE,@object
	.size		_ZN39_INTERNAL_5fd17c7c_4_k_cu_9a8452aa_29754cute7productE,(_ZN39_INTERNAL_5fd17c7c_4_k_cu_9a8452aa_29754cuda3std3__45__cpo3endE - _ZN39_INTERNAL_5fd17c7c_4_k_cu_9a8452aa_29754cute7productE)
_ZN39_INTERNAL_5fd17c7c_4_k_cu_9a8452aa_29754cute7productE:
	.zero		1
	.type		_ZN39_INTERNAL_5fd17c7c_4_k_cu_9a8452aa_29754cuda3std3__45__cpo3endE,@object
	.size		_ZN39_INTERNAL_5fd17c7c_4_k_cu_9a8452aa_29754cuda3std3__45__cpo3endE,(_ZN39_INTERNAL_5fd17c7c_4_k_cu_9a8452aa_29754cuda3std3__419piecewise_constructE - _ZN39_INTERNAL_5fd17c7c_4_k_cu_9a8452aa_29754cuda3std3__45__cpo3endE)
_ZN39_INTERNAL_5fd17c7c_4_k_cu_9a8452aa_29754cuda3std3__45__cpo3endE:
	.zero		1
	.type		_ZN39_INTERNAL_5fd17c7c_4_k_cu_9a8452aa_29754cuda3std3__419piecewise_constructE,@object
	.size		_ZN39_INTERNAL_5fd17c7c_4_k_cu_9a8452aa_29754cuda3std3__419piecewise_constructE,(_ZN39_INTERNAL_5fd17c7c_4_k_cu_9a8452aa_29754cuda3std3__45__cpo4cendE - _ZN39_INTERNAL_5fd17c7c_4_k_cu_9a8452aa_29754cuda3std3__419piecewise_constructE)
_ZN39_INTERNAL_5fd17c7c_4_k_cu_9a8452aa_29754cuda3std3__419piecewise_constructE:
	.zero		1
	.type		_ZN39_INTERNAL_5fd17c7c_4_k_cu_9a8452aa_29754cuda3std3__45__cpo4cendE,@object
	.size		_ZN39_INTERNAL_5fd17c7c_4_k_cu_9a8452aa_29754cuda3std3__45__cpo4cendE,(_ZN39_INTERNAL_5fd17c7c_4_k_cu_9a8452aa_29754cuda3std6ranges3__45__cpo4swapE - _ZN39_INTERNAL_5fd17c7c_4_k_cu_9a8452aa_29754cuda3std3__45__cpo4cendE)
_ZN39_INTERNAL_5fd17c7c_4_k_cu_9a8452aa_29754cuda3std3__45__cpo4cendE:
	.zero		1
	.type		_ZN39_INTERNAL_5fd17c7c_4_k_cu_9a8452aa_29754cuda3std6ranges3__45__cpo4swapE,@object
	.size		_ZN39_INTERNAL_5fd17c7c_4_k_cu_9a8452aa_29754cuda3std6ranges3__45__cpo4swapE,(.L_7 - _ZN39_INTERNAL_5fd17c7c_4_k_cu_9a8452aa_29754cuda3std6ranges3__45__cpo4swapE)
_ZN39_INTERNAL_5fd17c7c_4_k_cu_9a8452aa_29754cuda3std6ranges3__45__cpo4swapE:
	.zero		1
.L_7:


//--------------------- .nv.constant0._ZN7cutlass13device_kernelINS_4conv6kernel13ConvUniversalINS1_16ConvProblemShapeILNS1_8OperatorE1ELi2EEENS1_10collective14CollectiveConvINS1_46MainloopSm90TmaGmmaWarpSpecializedImplicitGemmILS5_1ELi9ELi2EN4cute5tupleIJNSA_1CILi2EEENSC_ILi1EEESE_EEENS1_36KernelImplicitTmaWarpSpecializedSm90ELi1EEENSB_IJNSC_ILi256EEENSC_ILi128EEENSB_IJNSC_ILi32EEEEEEEEENS_6half_tESN_NSA_8TiledMMAINSA_8MMA_AtomIJNSA_4SM904GMMA26MMA_64x128x16_F32F16F16_SSILNSR_5MajorE0ELST_1ELNSR_7ScaleInE1ELSU_1EEEEEENSA_6LayoutINSB_IJSE_SE_SE_EEENSB_IJNSC_ILi0EEESZ_SZ_EEEEENSB_IJNSA_10UnderscoreES12_S12_EEEEENS7_6detail26Sm90ImplicitGemmTileTraitsINSA_20SM90_TMA_LOAD_IM2COLENSA_14ComposedLayoutINSA_7SwizzleILi2ELi4ELi3EEENSA_18smem_ptr_flag_bitsILi16EEENSX_INSB_IJNSB_IJNSC_ILi8EEESK_EEENSB_IJSK_SE_EEENSB_IJSE_NSC_ILi9EEEEEEEEENSB_IJNSB_IJSK_SI_EEENSB_IJSE_SZ_EEENSB_IJSZ_NSC_ILi8192EEEEEEEEEEEEEvEENS16_INSA_23SM90_TMA_LOAD_MULTICASTENS18_INS19_ILi3ELi4ELi3EEES1C_NSX_INSB_IJNSB_IJNSC_ILi64EEESD_EEENSB_IJS1D_NSC_ILi4EEEEEES1H_EEENSB_IJNSB_IJSE_NSC_ILi2048EEEEEENSB_IJS1T_NSC_ILi512EEEEEENSB_IJSZ_NSC_ILi4096EEEEEEEEEEEEEvEEEENS_8epilogue10collective6detail29Sm90TmaWarpSpecializedAdapterINS2A_15DefaultEpilogueISN_NSB_IJNSB_IJlllEEESE_SZ_EEES2F_NS29_6thread17LinearCombinationISN_Li1EffLNS2G_9ScaleType4KindE0ELNS_15FloatRoundStyleE2ESN_EENS_4gemm15EpilogueDefaultEEEEEvvEEEEvNT_6ParamsE --------------------------
	.section	.nv.constant0._ZN7cutlass13device_kernelINS_4conv6kernel13ConvUniversalINS1_16ConvProblemShapeILNS1_8OperatorE1ELi2EEENS1_10collective14CollectiveConvINS1_46MainloopSm90TmaGmmaWarpSpecializedImplicitGemmILS5_1ELi9ELi2EN4cute5tupleIJNSA_1CILi2EEENSC_ILi1EEESE_EEENS1_36KernelImplicitTmaWarpSpecializedSm90ELi1EEENSB_IJNSC_ILi256EEENSC_ILi128EEENSB_IJNSC_ILi32EEEEEEEEENS_6half_tESN_NSA_8TiledMMAINSA_8MMA_AtomIJNSA_4SM904GMMA26MMA_64x128x16_F32F16F16_SSILNSR_5MajorE0ELST_1ELNSR_7ScaleInE1ELSU_1EEEEEENSA_6LayoutINSB_IJSE_SE_SE_EEENSB_IJNSC_ILi0EEESZ_SZ_EEEEENSB_IJNSA_10UnderscoreES12_S12_EEEEENS7_6detail26Sm90ImplicitGemmTileTraitsINSA_20SM90_TMA_LOAD_IM2COLENSA_14ComposedLayoutINSA_7SwizzleILi2ELi4ELi3EEENSA_18smem_ptr_flag_bitsILi16EEENSX_INSB_IJNSB_IJNSC_ILi8EEESK_EEENSB_IJSK_SE_EEENSB_IJSE_NSC_ILi9EEEEEEEEENSB_IJNSB_IJSK_SI_EEENSB_IJSE_SZ_EEENSB_IJSZ_NSC_ILi8192EEEEEEEEEEEEEvEENS16_INSA_23SM90_TMA_LOAD_MULTICASTENS18_INS19_ILi3ELi4ELi3EEES1C_NSX_INSB_IJNSB_IJNSC_ILi64EEESD_EEENSB_IJS1D_NSC_ILi4EEEEEES1H_EEENSB_IJNSB_IJSE_NSC_ILi2048EEEEEENSB_IJS1T_NSC_ILi512EEEEEENSB_IJSZ_NSC_ILi4096EEEEEEEEEEEEEvEEEENS_8epilogue10collective6detail29Sm90TmaWarpSpecializedAdapterINS2A_15DefaultEpilogueISN_NSB_IJNSB_IJlllEEESE_SZ_EEES2F_NS29_6thread17LinearCombinationISN_Li1EffLNS2G_9ScaleType4KindE0ELNS_15FloatRoundStyleE2ESN_EENS_4gemm15EpilogueDefaultEEEEEvvEEEEvNT_6ParamsE,"a",@progbits
	.sectionflags	@""
	.align	4
.nv.constant0._ZN7cutlass13device_kernelINS_4conv6kernel13ConvUniversalINS1_16ConvProblemShapeILNS1_8OperatorE1ELi2EEENS1_10collective14CollectiveConvINS1_46MainloopSm90TmaGmmaWarpSpecializedImplicitGemmILS5_1ELi9ELi2EN4cute5tupleIJNSA_1CILi2EEENSC_ILi1EEESE_EEENS1_36KernelImplicitTmaWarpSpecializedSm90ELi1EEENSB_IJNSC_ILi256EEENSC_ILi128EEENSB_IJNSC_ILi32EEEEEEEEENS_6half_tESN_NSA_8TiledMMAINSA_8MMA_AtomIJNSA_4SM904GMMA26MMA_64x128x16_F32F16F16_SSILNSR_5MajorE0ELST_1ELNSR_7ScaleInE1ELSU_1EEEEEENSA_6LayoutINSB_IJSE_SE_SE_EEENSB_IJNSC_ILi0EEESZ_SZ_EEEEENSB_IJNSA_10UnderscoreES12_S12_EEEEENS7_6detail26Sm90ImplicitGemmTileTraitsINSA_20SM90_TMA_LOAD_IM2COLENSA_14ComposedLayoutINSA_7SwizzleILi2ELi4ELi3EEENSA_18smem_ptr_flag_bitsILi16EEENSX_INSB_IJNSB_IJNSC_ILi8EEESK_EEENSB_IJSK_SE_EEENSB_IJSE_NSC_ILi9EEEEEEEEENSB_IJNSB_IJSK_SI_EEENSB_IJSE_SZ_EEENSB_IJSZ_NSC_ILi8192EEEEEEEEEEEEEvEENS16_INSA_23SM90_TMA_LOAD_MULTICASTENS18_INS19_ILi3ELi4ELi3EEES1C_NSX_INSB_IJNSB_IJNSC_ILi64EEESD_EEENSB_IJS1D_NSC_ILi4EEEEEES1H_EEENSB_IJNSB_IJSE_NSC_ILi2048EEEEEENSB_IJS1T_NSC_ILi512EEEEEENSB_IJSZ_NSC_ILi4096EEEEEEEEEEEEEvEEEENS_8epilogue10collective6detail29Sm90TmaWarpSpecializedAdapterINS2A_15DefaultEpilogueISN_NSB_IJNSB_IJlllEEESE_SZ_EEES2F_NS29_6thread17LinearCombinationISN_Li1EffLNS2G_9ScaleType4KindE0ELNS_15FloatRoundStyleE2ESN_EENS_4gemm15EpilogueDefaultEEEEEvvEEEEvNT_6ParamsE:
	.zero		1536


//--------------------- SYMBOLS --------------------------

	.type		.nv.reservedSmem.offset0,@object
	.size		.nv.reservedSmem.offset0,0x4
